	.target	sm_90a

	.elftype	@"ET_EXEC"


//--------------------- .note.nv.tkinfo           --------------------------
	.section	.note.nv.tkinfo,"",@"SHT_NOTE"
	.sectionflags	@"SHF_NOTE_NV_TKINFO"
	.tkinfo
        /*0018*/ 	.word	0x00000002
        /*0030*/ 	.string	""
        /*0030*/ 	.string	"ptxas"
        /*0030*/ 	.string	"Cuda compilation tools, release 13.0, V13.0.88"
        /*0030*/ 	.string	"Build cuda_13.0.r13.0/compiler.36424714_0"
        /*0030*/ 	.string	"-arch sm_90a -m 64 "



//--------------------- .note.nv.cuinfo           --------------------------
	.section	.note.nv.cuinfo,"",@"SHT_NOTE"
	.sectionflags	@"SHF_NOTE_NV_CUINFO"
        /*0018*/ 	.short	0x0002
        /*001a*/ 	.short	0x005a
        /*001c*/ 	.short	0x0082
	.zero		2


//--------------------- .nv.info                  --------------------------
	.section	.nv.info,"",@"SHT_CUDA_INFO"
	.align	4


	//----- nvinfo : EIATTR_REGCOUNT
	.align		4
        /*0000*/ 	.byte	0x04, 0x2f
        /*0002*/ 	.short	(.L_15 - .L_14)
	.align		4
.L_14:
        /*0004*/ 	.word	index@(_ZN7cutlass13device_kernelINS_4gemm6kernel13GemmUniversalIN4cute5tupleIJiiiiEEENS1_10collective13CollectiveMmaINS1_34MainloopSm90TmaGmmaWarpSpecializedILi7ENS5_IJNS4_1CILi2EEENSA_ILi1EEESC_EEENS1_35KernelTmaWarpSpecializedCooperativeEEENS5_IJNSA_ILi384EEENSA_ILi128EEENSA_ILi32EEEEEENS_6half_tENS5_IJlSC_lEEESK_SL_NS4_8TiledMMAINS4_8MMA_AtomIJNS4_4SM904GMMA26MMA_64x128x16_F32F16F16_SSILNSP_5MajorE0ELSR_0ELNSP_7ScaleInE1ELSS_1EEEEEENS4_6LayoutISD_NS5_IJSC_NSA_ILi0EEESW_EEEEENS5_IJNS4_10UnderscoreESZ_SZ_EEEEENS4_13SM90_TMA_LOADENS4_14ComposedLayoutINS4_7SwizzleILi2ELi4ELi3EEENS4_18smem_ptr_flag_bitsILi16EEENSV_INS5_IJNSA_ILi8EEESI_EEENS5_IJSI_SC_EEEEEEEvNS4_8identityENS4_23SM90_TMA_LOAD_MULTICASTES1C_vS1D_EENS_8epilogue10collective6detail29Sm90TmaWarpSpecializedAdapterINS1H_15DefaultEpilogueISK_SL_SL_NS1G_6thread17LinearCombinationISK_Li1EffLNS1L_9ScaleType4KindE0ELNS_15FloatRoundStyleE2ESK_EENS1_15EpilogueDefaultEEEEEvvEEEEvNT_6ParamsE)
        /*0008*/ 	.word	0x000000a8


	//----- nvinfo : EIATTR_FRAME_SIZE
	.align		4
.L_15:
        /*000c*/ 	.byte	0x04, 0x11
        /*000e*/ 	.short	(.L_17 - .L_16)
	.align		4
.L_16:
        /*0010*/ 	.word	index@(_ZN7cutlass13device_kernelINS_4gemm6kernel13GemmUniversalIN4cute5tupleIJiiiiEEENS1_10collective13CollectiveMmaINS1_34MainloopSm90TmaGmmaWarpSpecializedILi7ENS5_IJNS4_1CILi2EEENSA_ILi1EEESC_EEENS1_35KernelTmaWarpSpecializedCooperativeEEENS5_IJNSA_ILi384EEENSA_ILi128EEENSA_ILi32EEEEEENS_6half_tENS5_IJlSC_lEEESK_SL_NS4_8TiledMMAINS4_8MMA_AtomIJNS4_4SM904GMMA26MMA_64x128x16_F32F16F16_SSILNSP_5MajorE0ELSR_0ELNSP_7ScaleInE1ELSS_1EEEEEENS4_6LayoutISD_NS5_IJSC_NSA_ILi0EEESW_EEEEENS5_IJNS4_10UnderscoreESZ_SZ_EEEEENS4_13SM90_TMA_LOADENS4_14ComposedLayoutINS4_7SwizzleILi2ELi4ELi3EEENS4_18smem_ptr_flag_bitsILi16EEENSV_INS5_IJNSA_ILi8EEESI_EEENS5_IJSI_SC_EEEEEEEvNS4_8identityENS4_23SM90_TMA_LOAD_MULTICASTES1C_vS1D_EENS_8epilogue10collective6detail29Sm90TmaWarpSpecializedAdapterINS1H_15DefaultEpilogueISK_SL_SL_NS1G_6thread17LinearCombinationISK_Li1EffLNS1L_9ScaleType4KindE0ELNS_15FloatRoundStyleE2ESK_EENS1_15EpilogueDefaultEEEEEvvEEEEvNT_6ParamsE)
        /*0014*/ 	.word	0x00000000


	//----- nvinfo : EIATTR_MIN_STACK_SIZE
	.align		4
.L_17:
        /*0018*/ 	.byte	0x04, 0x12
        /*001a*/ 	.short	(.L_19 - .L_18)
	.align		4
.L_18:
        /*001c*/ 	.word	index@(_ZN7cutlass13device_kernelINS_4gemm6kernel13GemmUniversalIN4cute5tupleIJiiiiEEENS1_10collective13CollectiveMmaINS1_34MainloopSm90TmaGmmaWarpSpecializedILi7ENS5_IJNS4_1CILi2EEENSA_ILi1EEESC_EEENS1_35KernelTmaWarpSpecializedCooperativeEEENS5_IJNSA_ILi384EEENSA_ILi128EEENSA_ILi32EEEEEENS_6half_tENS5_IJlSC_lEEESK_SL_NS4_8TiledMMAINS4_8MMA_AtomIJNS4_4SM904GMMA26MMA_64x128x16_F32F16F16_SSILNSP_5MajorE0ELSR_0ELNSP_7ScaleInE1ELSS_1EEEEEENS4_6LayoutISD_NS5_IJSC_NSA_ILi0EEESW_EEEEENS5_IJNS4_10UnderscoreESZ_SZ_EEEEENS4_13SM90_TMA_LOADENS4_14ComposedLayoutINS4_7SwizzleILi2ELi4ELi3EEENS4_18smem_ptr_flag_bitsILi16EEENSV_INS5_IJNSA_ILi8EEESI_EEENS5_IJSI_SC_EEEEEEEvNS4_8identityENS4_23SM90_TMA_LOAD_MULTICASTES1C_vS1D_EENS_8epilogue10collective6detail29Sm90TmaWarpSpecializedAdapterINS1H_15DefaultEpilogueISK_SL_SL_NS1G_6thread17LinearCombinationISK_Li1EffLNS1L_9ScaleType4KindE0ELNS_15FloatRoundStyleE2ESK_EENS1_15EpilogueDefaultEEEEEvvEEEEvNT_6ParamsE)
        /*0020*/ 	.word	0x00000000
.L_19:


//--------------------- .nv.compat                --------------------------
	.section	.nv.compat,"",@"SHT_CUDA_COMPAT_INFO"
	.align	4
        /*0000*/ 	.byte	0x02, 0x09, 0x01, 0x00, 0x02, 0x02, 0x04, 0x00, 0x02, 0x05, 0x05, 0x00, 0x03, 0x07, 0x01, 0x01
        /*0010*/ 	.byte	0x02, 0x03, 0x01, 0x00, 0x02, 0x06, 0x01, 0x00, 0x04, 0x0b, 0x08, 0x00, 0x00, 0x00, 0x00, 0x00
        /*0020*/ 	.byte	0x00, 0x00, 0x00, 0x00


//--------------------- .nv.info._ZN7cutlass13device_kernelINS_4gemm6kernel13GemmUniversalIN4cute5tupleIJiiiiEEENS1_10collective13CollectiveMmaINS1_34MainloopSm90TmaGmmaWarpSpecializedILi7ENS5_IJNS4_1CILi2EEENSA_ILi1EEESC_EEENS1_35KernelTmaWarpSpecializedCooperativeEEENS5_IJNSA_ILi384EEENSA_ILi128EEENSA_ILi32EEEEEENS_6half_tENS5_IJlSC_lEEESK_SL_NS4_8TiledMMAINS4_8MMA_AtomIJNS4_4SM904GMMA26MMA_64x128x16_F32F16F16_SSILNSP_5MajorE0ELSR_0ELNSP_7ScaleInE1ELSS_1EEEEEENS4_6LayoutISD_NS5_IJSC_NSA_ILi0EEESW_EEEEENS5_IJNS4_10UnderscoreESZ_SZ_EEEEENS4_13SM90_TMA_LOADENS4_14ComposedLayoutINS4_7SwizzleILi2ELi4ELi3EEENS4_18smem_ptr_flag_bitsILi16EEENSV_INS5_IJNSA_ILi8EEESI_EEENS5_IJSI_SC_EEEEEEEvNS4_8identityENS4_23SM90_TMA_LOAD_MULTICASTES1C_vS1D_EENS_8epilogue10collective6detail29Sm90TmaWarpSpecializedAdapterINS1H_15DefaultEpilogueISK_SL_SL_NS1G_6thread17LinearCombinationISK_Li1EffLNS1L_9ScaleType4KindE0ELNS_15FloatRoundStyleE2ESK_EENS1_15EpilogueDefaultEEEEEvvEEEEvNT_6ParamsE --------------------------
	.section	.nv.info._ZN7cutlass13device_kernelINS_4gemm6kernel13GemmUniversalIN4cute5tupleIJiiiiEEENS1_10collective13CollectiveMmaINS1_34MainloopSm90TmaGmmaWarpSpecializedILi7ENS5_IJNS4_1CILi2EEENSA_ILi1EEESC_EEENS1_35KernelTmaWarpSpecializedCooperativeEEENS5_IJNSA_ILi384EEENSA_ILi128EEENSA_ILi32EEEEEENS_6half_tENS5_IJlSC_lEEESK_SL_NS4_8TiledMMAINS4_8MMA_AtomIJNS4_4SM904GMMA26MMA_64x128x16_F32F16F16_SSILNSP_5MajorE0ELSR_0ELNSP_7ScaleInE1ELSS_1EEEEEENS4_6LayoutISD_NS5_IJSC_NSA_ILi0EEESW_EEEEENS5_IJNS4_10UnderscoreESZ_SZ_EEEEENS4_13SM90_TMA_LOADENS4_14ComposedLayoutINS4_7SwizzleILi2ELi4ELi3EEENS4_18smem_ptr_flag_bitsILi16EEENSV_INS5_IJNSA_ILi8EEESI_EEENS5_IJSI_SC_EEEEEEEvNS4_8identityENS4_23SM90_TMA_LOAD_MULTICASTES1C_vS1D_EENS_8epilogue10collective6detail29Sm90TmaWarpSpecializedAdapterINS1H_15DefaultEpilogueISK_SL_SL_NS1G_6thread17LinearCombinationISK_Li1EffLNS1L_9ScaleType4KindE0ELNS_15FloatRoundStyleE2ESK_EENS1_15EpilogueDefaultEEEEEvvEEEEvNT_6ParamsE,"",@"SHT_CUDA_INFO"
	.sectionflags	@""
	.align	4


	//----- nvinfo : EIATTR_CUDA_API_VERSION
	.align		4
        /*0000*/ 	.byte	0x04, 0x37
        /*0002*/ 	.short	(.L_21 - .L_20)
.L_20:
        /*0004*/ 	.word	0x00000082


	//----- nvinfo : EIATTR_KPARAM_INFO
	.align		4
.L_21:
        /*0008*/ 	.byte	0x04, 0x17
        /*000a*/ 	.short	(.L_23 - .L_22)
.L_22:
        /*000c*/ 	.word	0x00000000
        /*0010*/ 	.short	0x0000
        /*0012*/ 	.short	0x0070
        /*0014*/ 	.byte	0x00, 0xf0, 0x01, 0x10


	//----- nvinfo : EIATTR_SPARSE_MMA_MASK
	.align		4
.L_23:
        /*0018*/ 	.byte	0x03, 0x50
        /*001a*/ 	.short	0x0000


	//----- nvinfo : EIATTR_MAXREG_COUNT
	.align		4
        /*001c*/ 	.byte	0x03, 0x1b
        /*001e*/ 	.short	0x00a8


	//----- nvinfo : EIATTR_NUM_BARRIERS
	.align		4
        /*0020*/ 	.byte	0x02, 0x4c
        /*0022*/ 	.byte	0x01
	.zero		1


	//----- nvinfo : EIATTR_EXTERNS
	.align		4
        /*0024*/ 	.byte	0x04, 0x0f
        /*0026*/ 	.short	(.L_25 - .L_24)


	//   ....[0]....
	.align		4
.L_24:
        /*0028*/ 	.word	index@(__assertfail)


	//----- nvinfo : EIATTR_MERCURY_ISA_VERSION
	.align		4
.L_25:
        /*002c*/ 	.byte	0x03, 0x5f
        /*002e*/ 	.short	0x0101


	//----- nvinfo : EIATTR_INT_WARP_WIDE_INSTR_OFFSETS
	.align		4
        /*0030*/ 	.byte	0x04, 0x31
        /*0032*/ 	.short	(.L_27 - .L_26)


	//   ....[0]....
.L_26:
        /*0034*/ 	.word	0x000005b0


	//   ....[1]....
        /*0038*/ 	.word	0x000005d0


	//   ....[2]....
        /*003c*/ 	.word	0x00000760


	//   ....[3]....
        /*0040*/ 	.word	0x00001d60


	//----- nvinfo : EIATTR_COOP_GROUP_MASK_REGIDS
	.align		4
.L_27:
        /*0044*/ 	.byte	0x04, 0x29
        /*0046*/ 	.short	(.L_29 - .L_28)


	//   ....[0]....
.L_28:
        /*0048*/ 	.word	0xffffffff


	//   ....[1]....
        /*004c*/ 	.word	0xffffffff


	//   ....[2]....
        /*0050*/ 	.word	0xffffffff


	//   ....[3]....
        /*0054*/ 	.word	0xffffffff


	//   ....[4]....
        /*0058*/ 	.word	0xffffffff


	//   ....[5]....
        /*005c*/ 	.word	0xffffffff


	//----- nvinfo : EIATTR_COOP_GROUP_INSTR_OFFSETS
	.align		4
.L_29:
        /*0060*/ 	.byte	0x04, 0x28
        /*0062*/ 	.short	(.L_31 - .L_30)


	//   ....[0]....
.L_30:
        /*0064*/ 	.word	0x00000060


	//   ....[1]....
        /*0068*/ 	.word	0x00000070


	//   ....[2]....
        /*006c*/ 	.word	0x00000190


	//   ....[3]....
        /*0070*/ 	.word	0x00000420


	//   ....[4]....
        /*0074*/ 	.word	0x00000890


	//   ....[5]....
        /*0078*/ 	.word	0x00001410


	//----- nvinfo : EIATTR_REG_RECONFIG
	.align		4
.L_31:
        /*007c*/ 	.byte	0x01, 0x54
	.zero		2


	//----- nvinfo : EIATTR_SYSCALL_OFFSETS
	.align		4
        /*0080*/ 	.byte	0x04, 0x46
        /*0082*/ 	.short	(.L_33 - .L_32)


	//   ....[0]....
.L_32:
        /*0084*/ 	.word	0x000015d0


	//----- nvinfo : EIATTR_MBARRIER_INSTR_OFFSETS
	.align		4
.L_33:
        /*0088*/ 	.byte	0x04, 0x39
        /*008a*/ 	.short	(.L_35 - .L_34)


	//   ....[0]....
.L_34:
        /*008c*/ 	.word	0x00000310
        /*0090*/ 	.word	0x000000ff
        /*0094*/ 	.word	0x00000000
        /*0098*/ 	.short	0x0100
        /*009a*/ 	.byte	0x08
	.zero		1


	//   ....[1]....
        /*009c*/ 	.word	0x00000320
        /*00a0*/ 	.word	0x000000ff
        /*00a4*/ 	.word	0x00000038
        /*00a8*/ 	.short	0x0100
        /*00aa*/ 	.byte	0x08
	.zero		1


	//   ....[2]....
        /*00ac*/ 	.word	0x00000330
        /*00b0*/ 	.word	0x000000ff
        /*00b4*/ 	.word	0x00000008
        /*00b8*/ 	.short	0x0100
        /*00ba*/ 	.byte	0x08
	.zero		1


	//   ....[3]....
        /*00bc*/ 	.word	0x00000340
        /*00c0*/ 	.word	0x000000ff
        /*00c4*/ 	.word	0x00000040
        /*00c8*/ 	.short	0x0100
        /*00ca*/ 	.byte	0x08
	.zero		1


	//   ....[4]....
        /*00cc*/ 	.word	0x00000350
        /*00d0*/ 	.word	0x000000ff
        /*00d4*/ 	.word	0x00000010
        /*00d8*/ 	.short	0x0100
        /*00da*/ 	.byte	0x08
	.zero		1


	//   ....[5]....
        /*00dc*/ 	.word	0x00000360
        /*00e0*/ 	.word	0x000000ff
        /*00e4*/ 	.word	0x00000048
        /*00e8*/ 	.short	0x0100
        /*00ea*/ 	.byte	0x08
	.zero		1


	//   ....[6]....
        /*00ec*/ 	.word	0x00000370
        /*00f0*/ 	.word	0x000000ff
        /*00f4*/ 	.word	0x00000018
        /*00f8*/ 	.short	0x0100
        /*00fa*/ 	.byte	0x08
	.zero		1


	//   ....[7]....
        /*00fc*/ 	.word	0x00000380
        /*0100*/ 	.word	0x000000ff
        /*0104*/ 	.word	0x00000050
        /*0108*/ 	.short	0x0100
        /*010a*/ 	.byte	0x08
	.zero		1


	//   ....[8]....
        /*010c*/ 	.word	0x00000390
        /*0110*/ 	.word	0x000000ff
        /*0114*/ 	.word	0x00000020
        /*0118*/ 	.short	0x0100
        /*011a*/ 	.byte	0x08
	.zero		1


	//   ....[9]....
        /*011c*/ 	.word	0x000003a0
        /*0120*/ 	.word	0x000000ff
        /*0124*/ 	.word	0x00000058
        /*0128*/ 	.short	0x0100
        /*012a*/ 	.byte	0x08
	.zero		1


	//   ....[10]....
        /*012c*/ 	.word	0x000003b0
        /*0130*/ 	.word	0x000000ff
        /*0134*/ 	.word	0x00000028
        /*0138*/ 	.short	0x0100
        /*013a*/ 	.byte	0x08
	.zero		1


	//   ....[11]....
        /*013c*/ 	.word	0x000003c0
        /*0140*/ 	.word	0x000000ff
        /*0144*/ 	.word	0x00000060
        /*0148*/ 	.short	0x0100
        /*014a*/ 	.byte	0x08
	.zero		1


	//   ....[12]....
        /*014c*/ 	.word	0x000003d0
        /*0150*/ 	.word	0x000000ff
        /*0154*/ 	.word	0x00000030
        /*0158*/ 	.short	0x0100
        /*015a*/ 	.byte	0x08
	.zero		1


	//   ....[13]....
        /*015c*/ 	.word	0x000003e0
        /*0160*/ 	.word	0x000000ff
        /*0164*/ 	.word	0x00000068
        /*0168*/ 	.short	0x0100
        /*016a*/ 	.byte	0x08
	.zero		1


	//   ....[14]....
        /*016c*/ 	.word	0x000007a0
        /*0170*/ 	.word	0x000000ff
        /*0174*/ 	.word	0x00000080
        /*0178*/ 	.short	0x0100
        /*017a*/ 	.byte	0x06
	.zero		1


	//   ....[15]....
        /*017c*/ 	.word	0x00000800
        /*0180*/ 	.word	0x000000ff
        /*0184*/ 	.word	0x00000088
        /*0188*/ 	.short	0x0100
        /*018a*/ 	.byte	0x06
	.zero		1


	//   ....[16]....
        /*018c*/ 	.word	0x00001670
        /*0190*/ 	.word	0x00000003
        /*0194*/ 	.word	0x00000000
        /*0198*/ 	.short	0x010a
        /*019a*/ 	.byte	0x3f
	.zero		1


	//   ....[17]....
        /*019c*/ 	.word	0x000016b0
        /*01a0*/ 	.word	0x00000003
        /*01a4*/ 	.word	0x00000000
        /*01a8*/ 	.short	0x010a
        /*01aa*/ 	.byte	0x3f
	.zero		1


	//   ....[18]....
        /*01ac*/ 	.word	0x00001a90
        /*01b0*/ 	.word	0x000000ff
        /*01b4*/ 	.word	0x00000000
        /*01b8*/ 	.short	0x010a
        /*01ba*/ 	.byte	0x08
	.zero		1


	//   ....[19]....
        /*01bc*/ 	.word	0x00001ad0
        /*01c0*/ 	.word	0x000000ff
        /*01c4*/ 	.word	0x00000000
        /*01c8*/ 	.short	0x010a
        /*01ca*/ 	.byte	0x08
	.zero		1


	//   ....[20]....
        /*01cc*/ 	.word	0x00001dc0
        /*01d0*/ 	.word	0x00000004
        /*01d4*/ 	.word	0x00000000
        /*01d8*/ 	.short	0x0101
        /*01da*/ 	.byte	0x3f
	.zero		1


	//   ....[21]....
        /*01dc*/ 	.word	0x00001fc0
        /*01e0*/ 	.word	0x00000004
        /*01e4*/ 	.word	0x00000000
        /*01e8*/ 	.short	0x0101
        /*01ea*/ 	.byte	0x3f
	.zero		1


	//   ....[22]....
        /*01ec*/ 	.word	0x0000eb80
        /*01f0*/ 	.word	0x0000000d
        /*01f4*/ 	.word	0x00000038
        /*01f8*/ 	.short	0x010a
        /*01fa*/ 	.byte	0x3f
	.zero		1


	//   ....[23]....
        /*01fc*/ 	.word	0x0000ef60
        /*0200*/ 	.word	0x00000008
        /*0204*/ 	.word	0x00000088
        /*0208*/ 	.short	0x0101
        /*020a*/ 	.byte	0x3f
	.zero		1


	//   ....[24]....
        /*020c*/ 	.word	0x0000f6e0
        /*0210*/ 	.word	0x00000007
        /*0214*/ 	.word	0x00000000
        /*0218*/ 	.short	0x010a
        /*021a*/ 	.byte	0x3f
	.zero		1


	//   ....[25]....
        /*021c*/ 	.word	0x0000f760
        /*0220*/ 	.word	0x00000008
        /*0224*/ 	.word	0x00000000
        /*0228*/ 	.short	0x010a
        /*022a*/ 	.byte	0x3f
	.zero		1


	//   ....[26]....
        /*022c*/ 	.word	0x0000f7f0
        /*0230*/ 	.word	0x00000009
        /*0234*/ 	.word	0x00000000
        /*0238*/ 	.short	0x010a
        /*023a*/ 	.byte	0x3f
	.zero		1


	//   ....[27]....
        /*023c*/ 	.word	0x0000f880
        /*0240*/ 	.word	0x00000008
        /*0244*/ 	.word	0x00000000
        /*0248*/ 	.short	0x010a
        /*024a*/ 	.byte	0x3f
	.zero		1


	//   ....[28]....
        /*024c*/ 	.word	0x0000f910
        /*0250*/ 	.word	0x00000009
        /*0254*/ 	.word	0x00000000
        /*0258*/ 	.short	0x010a
        /*025a*/ 	.byte	0x3f
	.zero		1


	//   ....[29]....
        /*025c*/ 	.word	0x0000f9a0
        /*0260*/ 	.word	0x00000006
        /*0264*/ 	.word	0x00000000
        /*0268*/ 	.short	0x010a
        /*026a*/ 	.byte	0x3f
	.zero		1


	//   ....[30]....
        /*026c*/ 	.word	0x0000fa30
        /*0270*/ 	.word	0x00000003
        /*0274*/ 	.word	0x00000000
        /*0278*/ 	.short	0x010a
        /*027a*/ 	.byte	0x3f
	.zero		1


	//   ....[31]....
        /*027c*/ 	.word	0x0000fa90
        /*0280*/ 	.word	0x00000003
        /*0284*/ 	.word	0x00000000
        /*0288*/ 	.short	0x010a
        /*028a*/ 	.byte	0x3f
	.zero		1


	//   ....[32]....
        /*028c*/ 	.word	0x0000faf0
        /*0290*/ 	.word	0x00000005
        /*0294*/ 	.word	0x00000000
        /*0298*/ 	.short	0x010a
        /*029a*/ 	.byte	0x3f
	.zero		1


	//   ....[33]....
        /*029c*/ 	.word	0x0000fbc0
        /*02a0*/ 	.word	0x0000000d
        /*02a4*/ 	.word	0x00000038
        /*02a8*/ 	.short	0x010a
        /*02aa*/ 	.byte	0x3f
	.zero		1


	//   ....[34]....
        /*02ac*/ 	.word	0x0000fc90
        /*02b0*/ 	.word	0x00000007
        /*02b4*/ 	.word	0x00000000
        /*02b8*/ 	.short	0x010a
        /*02ba*/ 	.byte	0x3f
	.zero		1


	//   ....[35]....
        /*02bc*/ 	.word	0x0000fce0
        /*02c0*/ 	.word	0x00000008
        /*02c4*/ 	.word	0x00000000
        /*02c8*/ 	.short	0x010a
        /*02ca*/ 	.byte	0x3f
	.zero		1


	//   ....[36]....
        /*02cc*/ 	.word	0x0000fd30
        /*02d0*/ 	.word	0x00000009
        /*02d4*/ 	.word	0x00000000
        /*02d8*/ 	.short	0x010a
        /*02da*/ 	.byte	0x3f
	.zero		1


	//   ....[37]....
        /*02dc*/ 	.word	0x0000fd80
        /*02e0*/ 	.word	0x00000008
        /*02e4*/ 	.word	0x00000000
        /*02e8*/ 	.short	0x010a
        /*02ea*/ 	.byte	0x3f
	.zero		1


	//   ....[38]....
        /*02ec*/ 	.word	0x0000fdd0
        /*02f0*/ 	.word	0x00000009
        /*02f4*/ 	.word	0x00000000
        /*02f8*/ 	.short	0x010a
        /*02fa*/ 	.byte	0x3f
	.zero		1


	//   ....[39]....
        /*02fc*/ 	.word	0x0000fe20
        /*0300*/ 	.word	0x00000006
        /*0304*/ 	.word	0x00000000
        /*0308*/ 	.short	0x010a
        /*030a*/ 	.byte	0x3f
	.zero		1


	//----- nvinfo : EIATTR_NUM_MBARRIERS
	.align		4
.L_35:
        /*030c*/ 	.byte	0x03, 0x38
        /*030e*/ 	.short	0x0010


	//----- nvinfo : EIATTR_EXIT_INSTR_OFFSETS
	.align		4
        /*0310*/ 	.byte	0x04, 0x1c
        /*0312*/ 	.short	(.L_37 - .L_36)


	//   ....[0]....
.L_36:
        /*0314*/ 	.word	0x00000ac0


	//   ....[1]....
        /*0318*/ 	.word	0x00001350


	//   ....[2]....
        /*031c*/ 	.word	0x0000e1f0


	//   ....[3]....
        /*0320*/ 	.word	0x0000e7f0


	//   ....[4]....
        /*0324*/ 	.word	0x0000fa80


	//----- nvinfo : EIATTR_MAX_THREADS
	.align		4
.L_37:
        /*0328*/ 	.byte	0x04, 0x05
        /*032a*/ 	.short	(.L_39 - .L_38)
.L_38:
        /*032c*/ 	.word	0x00000180
        /*0330*/ 	.word	0x00000001
        /*0334*/ 	.word	0x00000001


	//----- nvinfo : EIATTR_CRS_STACK_SIZE
	.align		4
.L_39:
        /*0338*/ 	.byte	0x04, 0x1e
        /*033a*/ 	.short	(.L_41 - .L_40)
.L_40:
        /*033c*/ 	.word	0x00000000


	//----- nvinfo : EIATTR_CBANK_PARAM_SIZE
	.align		4
.L_41:
        /*0340*/ 	.byte	0x03, 0x19
        /*0342*/ 	.short	0x0470


	//----- nvinfo : EIATTR_PARAM_CBANK
	.align		4
        /*0344*/ 	.byte	0x04, 0x0a
        /*0346*/ 	.short	(.L_43 - .L_42)
	.align		4
.L_42:
        /*0348*/ 	.word	index@(.nv.constant0._ZN7cutlass13device_kernelINS_4gemm6kernel13GemmUniversalIN4cute5tupleIJiiiiEEENS1_10collective13CollectiveMmaINS1_34MainloopSm90TmaGmmaWarpSpecializedILi7ENS5_IJNS4_1CILi2EEENSA_ILi1EEESC_EEENS1_35KernelTmaWarpSpecializedCooperativeEEENS5_IJNSA_ILi384EEENSA_ILi128EEENSA_ILi32EEEEEENS_6half_tENS5_IJlSC_lEEESK_SL_NS4_8TiledMMAINS4_8MMA_AtomIJNS4_4SM904GMMA26MMA_64x128x16_F32F16F16_SSILNSP_5MajorE0ELSR_0ELNSP_7ScaleInE1ELSS_1EEEEEENS4_6LayoutISD_NS5_IJSC_NSA_ILi0EEESW_EEEEENS5_IJNS4_10UnderscoreESZ_SZ_EEEEENS4_13SM90_TMA_LOADENS4_14ComposedLayoutINS4_7SwizzleILi2ELi4ELi3EEENS4_18smem_ptr_flag_bitsILi16EEENSV_INS5_IJNSA_ILi8EEESI_EEENS5_IJSI_SC_EEEEEEEvNS4_8identityENS4_23SM90_TMA_LOAD_MULTICASTES1C_vS1D_EENS_8epilogue10collective6detail29Sm90TmaWarpSpecializedAdapterINS1H_15DefaultEpilogueISK_SL_SL_NS1G_6thread17LinearCombinationISK_Li1EffLNS1L_9ScaleType4KindE0ELNS_15FloatRoundStyleE2ESK_EENS1_15EpilogueDefaultEEEEEvvEEEEvNT_6ParamsE)
        /*034c*/ 	.short	0x0210
        /*034e*/ 	.short	0x0470


	//----- nvinfo : EIATTR_SW_WAR
	.align		4
.L_43:
        /*0350*/ 	.byte	0x04, 0x36
        /*0352*/ 	.short	(.L_45 - .L_44)
.L_44:
        /*0354*/ 	.word	0x00000008
.L_45:


//--------------------- .nv.callgraph             --------------------------
	.section	.nv.callgraph,"",@"SHT_CUDA_CALLGRAPH"
	.align	4
	.sectionentsize	8
	.align		4
        /*0000*/ 	.word	0x00000000
	.align		4
        /*0004*/ 	.word	0xffffffff
	.align		4
        /*0008*/ 	.word	index@(_ZN7cutlass13device_kernelINS_4gemm6kernel13GemmUniversalIN4cute5tupleIJiiiiEEENS1_10collective13CollectiveMmaINS1_34MainloopSm90TmaGmmaWarpSpecializedILi7ENS5_IJNS4_1CILi2EEENSA_ILi1EEESC_EEENS1_35KernelTmaWarpSpecializedCooperativeEEENS5_IJNSA_ILi384EEENSA_ILi128EEENSA_ILi32EEEEEENS_6half_tENS5_IJlSC_lEEESK_SL_NS4_8TiledMMAINS4_8MMA_AtomIJNS4_4SM904GMMA26MMA_64x128x16_F32F16F16_SSILNSP_5MajorE0ELSR_0ELNSP_7ScaleInE1ELSS_1EEEEEENS4_6LayoutISD_NS5_IJSC_NSA_ILi0EEESW_EEEEENS5_IJNS4_10UnderscoreESZ_SZ_EEEEENS4_13SM90_TMA_LOADENS4_14ComposedLayoutINS4_7SwizzleILi2ELi4ELi3EEENS4_18smem_ptr_flag_bitsILi16EEENSV_INS5_IJNSA_ILi8EEESI_EEENS5_IJSI_SC_EEEEEEEvNS4_8identityENS4_23SM90_TMA_LOAD_MULTICASTES1C_vS1D_EENS_8epilogue10collective6detail29Sm90TmaWarpSpecializedAdapterINS1H_15DefaultEpilogueISK_SL_SL_NS1G_6thread17LinearCombinationISK_Li1EffLNS1L_9ScaleType4KindE0ELNS_15FloatRoundStyleE2ESK_EENS1_15EpilogueDefaultEEEEEvvEEEEvNT_6ParamsE)
	.align		4
        /*000c*/ 	.word	index@(__assertfail)
	.align		4
        /*0010*/ 	.word	0x00000000
	.align		4
        /*0014*/ 	.word	0xfffffffe
	.align		4
        /*0018*/ 	.word	0x00000000
	.align		4
        /*001c*/ 	.word	0xfffffffd
	.align		4
        /*0020*/ 	.word	0x00000000
	.align		4
        /*0024*/ 	.word	0xfffffffc


//--------------------- .nv.constant4             --------------------------
	.section	.nv.constant4,"a",@progbits
	.align	8
	.align		8
.nv.constant4:
        /*0000*/ 	.dword	__assertfail
	.align		8
        /*0008*/ 	.dword	__unnamed_1
	.align		8
        /*0010*/ 	.dword	_ZN39_INTERNAL_177f5bf1_4_k_cu_b085e040_97084cuda3std3__45__cpo5beginE
	.align		8
        /*0018*/ 	.dword	_ZN39_INTERNAL_177f5bf1_4_k_cu_b085e040_97084cuda3std3__45__cpo3endE
	.align		8
        /*0020*/ 	.dword	_ZN39_INTERNAL_177f5bf1_4_k_cu_b085e040_97084cuda3std3__45__cpo6cbeginE
	.align		8
        /*0028*/ 	.dword	_ZN39_INTERNAL_177f5bf1_4_k_cu_b085e040_97084cuda3std3__45__cpo4cendE
	.align		8
        /*0030*/ 	.dword	_ZN39_INTERNAL_177f5bf1_4_k_cu_b085e040_97084cuda3std3__441_GLOBAL__N__177f5bf1_4_k_cu_b085e040_97086ignoreE
	.align		8
        /*0038*/ 	.dword	_ZN39_INTERNAL_177f5bf1_4_k_cu_b085e040_97084cuda3std3__419piecewise_constructE
	.align		8
        /*0040*/ 	.dword	_ZN39_INTERNAL_177f5bf1_4_k_cu_b085e040_97084cuda3std3__48in_placeE
	.align		8
        /*0048*/ 	.dword	_ZN39_INTERNAL_177f5bf1_4_k_cu_b085e040_97084cuda3std6ranges3__45__cpo4swapE
	.align		8
        /*0050*/ 	.dword	_ZN39_INTERNAL_177f5bf1_4_k_cu_b085e040_97084cuda3std6ranges3__45__cpo9iter_moveE
	.align		8
        /*0058*/ 	.dword	_ZN39_INTERNAL_177f5bf1_4_k_cu_b085e040_97084cute7productE
	.align		8
        /*0060*/ 	.dword	_ZN39_INTERNAL_177f5bf1_4_k_cu_b085e040_97084cute1_E
	.align		8
        /*0068*/ 	.dword	$str$22
	.align		8
        /*0070*/ 	.dword	$str$23


//--------------------- .text._ZN7cutlass13device_kernelINS_4gemm6kernel13GemmUniversalIN4cute5tupleIJiiiiEEENS1_10collective13CollectiveMmaINS1_34MainloopSm90TmaGmmaWarpSpecializedILi7ENS5_IJNS4_1CILi2EEENSA_ILi1EEESC_EEENS1_35KernelTmaWarpSpecializedCooperativeEEENS5_IJNSA_ILi384EEENSA_ILi128EEENSA_ILi32EEEEEENS_6half_tENS5_IJlSC_lEEESK_SL_NS4_8TiledMMAINS4_8MMA_AtomIJNS4_4SM904GMMA26MMA_64x128x16_F32F16F16_SSILNSP_5MajorE0ELSR_0ELNSP_7ScaleInE1ELSS_1EEEEEENS4_6LayoutISD_NS5_IJSC_NSA_ILi0EEESW_EEEEENS5_IJNS4_10UnderscoreESZ_SZ_EEEEENS4_13SM90_TMA_LOADENS4_14ComposedLayoutINS4_7SwizzleILi2ELi4ELi3EEENS4_18smem_ptr_flag_bitsILi16EEENSV_INS5_IJNSA_ILi8EEESI_EEENS5_IJSI_SC_EEEEEEEvNS4_8identityENS4_23SM90_TMA_LOAD_MULTICASTES1C_vS1D_EENS_8epilogue10collective6detail29Sm90TmaWarpSpecializedAdapterINS1H_15DefaultEpilogueISK_SL_SL_NS1G_6thread17LinearCombinationISK_Li1EffLNS1L_9ScaleType4KindE0ELNS_15FloatRoundStyleE2ESK_EENS1_15EpilogueDefaultEEEEEvvEEEEvNT_6ParamsE --------------------------
	.section	.text._ZN7cutlass13device_kernelINS_4gemm6kernel13GemmUniversalIN4cute5tupleIJiiiiEEENS1_10collective13CollectiveMmaINS1_34MainloopSm90TmaGmmaWarpSpecializedILi7ENS5_IJNS4_1CILi2EEENSA_ILi1EEESC_EEENS1_35KernelTmaWarpSpecializedCooperativeEEENS5_IJNSA_ILi384EEENSA_ILi128EEENSA_ILi32EEEEEENS_6half_tENS5_IJlSC_lEEESK_SL_NS4_8TiledMMAINS4_8MMA_AtomIJNS4_4SM904GMMA26MMA_64x128x16_F32F16F16_SSILNSP_5MajorE0ELSR_0ELNSP_7ScaleInE1ELSS_1EEEEEENS4_6LayoutISD_NS5_IJSC_NSA_ILi0EEESW_EEEEENS5_IJNS4_10UnderscoreESZ_SZ_EEEEENS4_13SM90_TMA_LOADENS4_14ComposedLayoutINS4_7SwizzleILi2ELi4ELi3EEENS4_18smem_ptr_flag_bitsILi16EEENSV_INS5_IJNSA_ILi8EEESI_EEENS5_IJSI_SC_EEEEEEEvNS4_8identityENS4_23SM90_TMA_LOAD_MULTICASTES1C_vS1D_EENS_8epilogue10collective6detail29Sm90TmaWarpSpecializedAdapterINS1H_15DefaultEpilogueISK_SL_SL_NS1G_6thread17LinearCombinationISK_Li1EffLNS1L_9ScaleType4KindE0ELNS_15FloatRoundStyleE2ESK_EENS1_15EpilogueDefaultEEEEEvvEEEEvNT_6ParamsE,"ax",@progbits
	.align	128
.text._ZN7cutlass13device_kernelINS_4gemm6kernel13GemmUniversalIN4cute5tupleIJiiiiEEENS1_10collective13CollectiveMmaINS1_34MainloopSm90TmaGmmaWarpSpecializedILi7ENS5_IJNS4_1CILi2EEENSA_ILi1EEESC_EEENS1_35KernelTmaWarpSpecializedCooperativeEEENS5_IJNSA_ILi384EEENSA_ILi128EEENSA_ILi32EEEEEENS_6half_tENS5_IJlSC_lEEESK_SL_NS4_8TiledMMAINS4_8MMA_AtomIJNS4_4SM904GMMA26MMA_64x128x16_F32F16F16_SSILNSP_5MajorE0ELSR_0ELNSP_7ScaleInE1ELSS_1EEEEEENS4_6LayoutISD_NS5_IJSC_NSA_ILi0EEESW_EEEEENS5_IJNS4_10UnderscoreESZ_SZ_EEEEENS4_13SM90_TMA_LOADENS4_14ComposedLayoutINS4_7SwizzleILi2ELi4ELi3EEENS4_18smem_ptr_flag_bitsILi16EEENSV_INS5_IJNSA_ILi8EEESI_EEENS5_IJSI_SC_EEEEEEEvNS4_8identityENS4_23SM90_TMA_LOAD_MULTICASTES1C_vS1D_EENS_8epilogue10collective6detail29Sm90TmaWarpSpecializedAdapterINS1H_15DefaultEpilogueISK_SL_SL_NS1G_6thread17LinearCombinationISK_Li1EffLNS1L_9ScaleType4KindE0ELNS_15FloatRoundStyleE2ESK_EENS1_15EpilogueDefaultEEEEEvvEEEEvNT_6ParamsE:
        .type           _ZN7cutlass13device_kernelINS_4gemm6kernel13GemmUniversalIN4cute5tupleIJiiiiEEENS1_10collective13CollectiveMmaINS1_34MainloopSm90TmaGmmaWarpSpecializedILi7ENS5_IJNS4_1CILi2EEENSA_ILi1EEESC_EEENS1_35KernelTmaWarpSpecializedCooperativeEEENS5_IJNSA_ILi384EEENSA_ILi128EEENSA_ILi32EEEEEENS_6half_tENS5_IJlSC_lEEESK_SL_NS4_8TiledMMAINS4_8MMA_AtomIJNS4_4SM904GMMA26MMA_64x128x16_F32F16F16_SSILNSP_5MajorE0ELSR_0ELNSP_7ScaleInE1ELSS_1EEEEEENS4_6LayoutISD_NS5_IJSC_NSA_ILi0EEESW_EEEEENS5_IJNS4_10UnderscoreESZ_SZ_EEEEENS4_13SM90_TMA_LOADENS4_14ComposedLayoutINS4_7SwizzleILi2ELi4ELi3EEENS4_18smem_ptr_flag_bitsILi16EEENSV_INS5_IJNSA_ILi8EEESI_EEENS5_IJSI_SC_EEEEEEEvNS4_8identityENS4_23SM90_TMA_LOAD_MULTICASTES1C_vS1D_EENS_8epilogue10collective6detail29Sm90TmaWarpSpecializedAdapterINS1H_15DefaultEpilogueISK_SL_SL_NS1G_6thread17LinearCombinationISK_Li1EffLNS1L_9ScaleType4KindE0ELNS_15FloatRoundStyleE2ESK_EENS1_15EpilogueDefaultEEEEEvvEEEEvNT_6ParamsE,@function
        .size           _ZN7cutlass13device_kernelINS_4gemm6kernel13GemmUniversalIN4cute5tupleIJiiiiEEENS1_10collective13CollectiveMmaINS1_34MainloopSm90TmaGmmaWarpSpecializedILi7ENS5_IJNS4_1CILi2EEENSA_ILi1EEESC_EEENS1_35KernelTmaWarpSpecializedCooperativeEEENS5_IJNSA_ILi384EEENSA_ILi128EEENSA_ILi32EEEEEENS_6half_tENS5_IJlSC_lEEESK_SL_NS4_8TiledMMAINS4_8MMA_AtomIJNS4_4SM904GMMA26MMA_64x128x16_F32F16F16_SSILNSP_5MajorE0ELSR_0ELNSP_7ScaleInE1ELSS_1EEEEEENS4_6LayoutISD_NS5_IJSC_NSA_ILi0EEESW_EEEEENS5_IJNS4_10UnderscoreESZ_SZ_EEEEENS4_13SM90_TMA_LOADENS4_14ComposedLayoutINS4_7SwizzleILi2ELi4ELi3EEENS4_18smem_ptr_flag_bitsILi16EEENSV_INS5_IJNSA_ILi8EEESI_EEENS5_IJSI_SC_EEEEEEEvNS4_8identityENS4_23SM90_TMA_LOAD_MULTICASTES1C_vS1D_EENS_8epilogue10collective6detail29Sm90TmaWarpSpecializedAdapterINS1H_15DefaultEpilogueISK_SL_SL_NS1G_6thread17LinearCombinationISK_Li1EffLNS1L_9ScaleType4KindE0ELNS_15FloatRoundStyleE2ESK_EENS1_15EpilogueDefaultEEEEEvvEEEEvNT_6ParamsE,(.L_x_217 - _ZN7cutlass13device_kernelINS_4gemm6kernel13GemmUniversalIN4cute5tupleIJiiiiEEENS1_10collective13CollectiveMmaINS1_34MainloopSm90TmaGmmaWarpSpecializedILi7ENS5_IJNS4_1CILi2EEENSA_ILi1EEESC_EEENS1_35KernelTmaWarpSpecializedCooperativeEEENS5_IJNSA_ILi384EEENSA_ILi128EEENSA_ILi32EEEEEENS_6half_tENS5_IJlSC_lEEESK_SL_NS4_8TiledMMAINS4_8MMA_AtomIJNS4_4SM904GMMA26MMA_64x128x16_F32F16F16_SSILNSP_5MajorE0ELSR_0ELNSP_7ScaleInE1ELSS_1EEEEEENS4_6LayoutISD_NS5_IJSC_NSA_ILi0EEESW_EEEEENS5_IJNS4_10UnderscoreESZ_SZ_EEEEENS4_13SM90_TMA_LOADENS4_14ComposedLayoutINS4_7SwizzleILi2ELi4ELi3EEENS4_18smem_ptr_flag_bitsILi16EEENSV_INS5_IJNSA_ILi8EEESI_EEENS5_IJSI_SC_EEEEEEEvNS4_8identityENS4_23SM90_TMA_LOAD_MULTICASTES1C_vS1D_EENS_8epilogue10collective6detail29Sm90TmaWarpSpecializedAdapterINS1H_15DefaultEpilogueISK_SL_SL_NS1G_6thread17LinearCombinationISK_Li1EffLNS1L_9ScaleType4KindE0ELNS_15FloatRoundStyleE2ESK_EENS1_15EpilogueDefaultEEEEEvvEEEEvNT_6ParamsE)
        .other          _ZN7cutlass13device_kernelINS_4gemm6kernel13GemmUniversalIN4cute5tupleIJiiiiEEENS1_10collective13CollectiveMmaINS1_34MainloopSm90TmaGmmaWarpSpecializedILi7ENS5_IJNS4_1CILi2EEENSA_ILi1EEESC_EEENS1_35KernelTmaWarpSpecializedCooperativeEEENS5_IJNSA_ILi384EEENSA_ILi128EEENSA_ILi32EEEEEENS_6half_tENS5_IJlSC_lEEESK_SL_NS4_8TiledMMAINS4_8MMA_AtomIJNS4_4SM904GMMA26MMA_64x128x16_F32F16F16_SSILNSP_5MajorE0ELSR_0ELNSP_7ScaleInE1ELSS_1EEEEEENS4_6LayoutISD_NS5_IJSC_NSA_ILi0EEESW_EEEEENS5_IJNS4_10UnderscoreESZ_SZ_EEEEENS4_13SM90_TMA_LOADENS4_14ComposedLayoutINS4_7SwizzleILi2ELi4ELi3EEENS4_18smem_ptr_flag_bitsILi16EEENSV_INS5_IJNSA_ILi8EEESI_EEENS5_IJSI_SC_EEEEEEEvNS4_8identityENS4_23SM90_TMA_LOAD_MULTICASTES1C_vS1D_EENS_8epilogue10collective6detail29Sm90TmaWarpSpecializedAdapterINS1H_15DefaultEpilogueISK_SL_SL_NS1G_6thread17LinearCombinationISK_Li1EffLNS1L_9ScaleType4KindE0ELNS_15FloatRoundStyleE2ESK_EENS1_15EpilogueDefaultEEEEEvvEEEEvNT_6ParamsE,@"STO_CUDA_ENTRY STV_DEFAULT"
_ZN7cutlass13device_kernelINS_4gemm6kernel13GemmUniversalIN4cute5tupleIJiiiiEEENS1_10collective13CollectiveMmaINS1_34MainloopSm90TmaGmmaWarpSpecializedILi7ENS5_IJNS4_1CILi2EEENSA_ILi1EEESC_EEENS1_35KernelTmaWarpSpecializedCooperativeEEENS5_IJNSA_ILi384EEENSA_ILi128EEENSA_ILi32EEEEEENS_6half_tENS5_IJlSC_lEEESK_SL_NS4_8TiledMMAINS4_8MMA_AtomIJNS4_4SM904GMMA26MMA_64x128x16_F32F16F16_SSILNSP_5MajorE0ELSR_0ELNSP_7ScaleInE1ELSS_1EEEEEENS4_6LayoutISD_NS5_IJSC_NSA_ILi0EEESW_EEEEENS5_IJNS4_10UnderscoreESZ_SZ_EEEEENS4_13SM90_TMA_LOADENS4_14ComposedLayoutINS4_7SwizzleILi2ELi4ELi3EEENS4_18smem_ptr_flag_bitsILi16EEENSV_INS5_IJNSA_ILi8EEESI_EEENS5_IJSI_SC_EEEEEEEvNS4_8identityENS4_23SM90_TMA_LOAD_MULTICASTES1C_vS1D_EENS_8epilogue10collective6detail29Sm90TmaWarpSpecializedAdapterINS1H_15DefaultEpilogueISK_SL_SL_NS1G_6thread17LinearCombinationISK_Li1EffLNS1L_9ScaleType4KindE0ELNS_15FloatRoundStyleE2ESK_EENS1_15EpilogueDefaultEEEEEvvEEEEvNT_6ParamsE:
[----:B------:R-:W0:Y:S01]  /*0000*/  LDC R1, c[0x0][0x28] ;  /* 0x00000a00ff017b82 */ /* 0x000e220000000800 */
[----:B------:R-:W1:Y:S01]  /*0010*/  S2R R2, SR_TID.X ;  /* 0x0000000000027919 */ /* 0x000e620000002100 */
[----:B------:R-:W-:Y:S01]  /*0020*/  ELECT P0, URZ, PT ;  /* 0x00000000003f782f */ /* 0x000fe20003800000 */
[----:B------:R-:W-:Y:S01]  /*0030*/  BSSY B0, `(.L_x_0) ;  /* 0x0000015000007945 */ /* 0x000fe20003800000 */
[--C-:B-1----:R-:W-:Y:S02]  /*0040*/  SHF.R.U32.HI R0, RZ, 0x5, R2.reuse ;  /* 0x00000005ff007819 */ /* 0x102fe40000011602 */
[----:B------:R-:W-:-:S03]  /*0050*/  SHF.R.U32.HI R3, RZ, 0x7, R2 ;  /* 0x00000007ff037819 */ /* 0x000fc60000011602 */
[----:B------:R-:W1:Y:S04]  /*0060*/  SHFL.IDX PT, R4, R0, RZ, 0x1f ;  /* 0x00001fff00047589 */ /* 0x000e6800000e0000 */
[----:B------:R-:W2:Y:S01]  /*0070*/  SHFL.IDX PT, R3, R3, RZ, 0x1f ;  /* 0x00001fff03037589 */ /* 0x000ea200000e0000 */
[----:B-1----:R-:W-:Y:S02]  /*0080*/  R2UR UR9, R4 ;  /* 0x00000000040972ca */ /* 0x002fe400000e0000 */
[----:B--2---:R-:W-:-:S11]  /*0090*/  R2UR UR5, R3 ;  /* 0x00000000030572ca */ /* 0x004fd600000e0000 */
[----:B------:R-:W-:Y:S02]  /*00a0*/  USHF.R.S32.HI UR4, URZ, 0x1f, UR9 ;  /* 0x0000001f3f047899 */ /* 0x000fe40008011409 */
[----:B------:R-:W-:Y:S02]  /*00b0*/  ISETP.NE.OR P0, PT, RZ, UR9, !P0 ;  /* 0x00000009ff007c0c */ /* 0x000fe4000c705670 */
[----:B------:R-:W-:-:S04]  /*00c0*/  ULEA.HI UR4, UR4, UR9, URZ, 0x2 ;  /* 0x0000000904047291 */ /* 0x000fc8000f8f103f */
[----:B------:R-:W-:-:S04]  /*00d0*/  ULOP3.LUT UR4, UR4, 0xfffffffc, URZ, 0xc0, !UPT ;  /* 0xfffffffc04047892 */ /* 0x000fc8000f8ec03f */
[----:B------:R-:W-:-:S03]  /*00e0*/  UIADD3 UR9, UR9, -UR4, URZ ;  /* 0x8000000409097290 */ /* 0x000fc6000fffe03f */
[----:B0-----:R-:W-:Y:S09]  /*00f0*/  @P0 BRA `(.L_x_1) ;  /* 0x0000000000200947 */ /* 0x001ff20003800000 */
[----:B------:R-:W-:Y:S02]  /*0100*/  ULDC.64 UR6, c[0x0][0x198] ;  /* 0x0000660000067ab9 */ /* 0x000fe40000000a00 */
[----:B------:R-:W-:Y:S02]  /*0110*/  UIADD3 UR10, UP0, UR6, 0xf0, URZ ;  /* 0x000000f0060a7890 */ /* 0x000fe4000ff1e03f */
[----:B------:R-:W-:Y:S02]  /*0120*/  UIADD3 UR6, UP1, UR6, 0x1f0, URZ ;  /* 0x000001f006067890 */ /* 0x000fe4000ff3e03f */
[----:B------:R-:W-:Y:S02]  /*0130*/  UIADD3.X UR11, URZ, UR7, URZ, UP0, !UPT ;  /* 0x000000073f0b7290 */ /* 0x000fe400087fe43f */
[----:B------:R-:W-:-:S07]  /*0140*/  UIADD3.X UR7, URZ, UR7, URZ, UP1, !UPT ;  /* 0x000000073f077290 */ /* 0x000fce0008ffe43f */
[----:B------:R0:W-:Y:S02]  /*0150*/  UTMACCTL.PF [UR10] ;  /* 0x000000000a0079b9 */ /* 0x0001e40008040000 */
[----:B------:R0:W-:Y:S02]  /*0160*/  UTMACCTL.PF [UR6] ;  /* 0x00000000060079b9 */ /* 0x0001e40008040000 */
[----:B0-----:R-:W-:Y:S01]  /*0170*/  NOP ;  /* 0x0000000000007918 */ /* 0x001fe20000000000 */
.L_x_1:
[----:B------:R-:W-:Y:S05]  /*0180*/  BSYNC B0 ;  /* 0x0000000000007941 */ /* 0x000fea0003800000 */
.L_x_0:
[----:B------:R-:W0:Y:S01]  /*0190*/  SHFL.IDX PT, R3, R0, RZ, 0x1f ;  /* 0x00001fff00037589 */ /* 0x000e2200000e0000 */
[----:B------:R-:W-:Y:S01]  /*01a0*/  UISETP.NE.AND UP0, UPT, UR9, 0x3, UPT ;  /* 0x000000030900788c */ /* 0x000fe2000bf05270 */
[----:B------:R-:W-:Y:S01]  /*01b0*/  ISETP.NE.AND P1, PT, RZ, UR5, PT ;  /* 0x00000005ff007c0c */ /* 0x000fe2000bf25270 */
[----:B------:R-:W-:Y:S02]  /*01c0*/  UIADD3 UR16, UR5, -0x1, URZ ;  /* 0xffffffff05107890 */ /* 0x000fe4000fffe03f */
[----:B------:R-:W-:Y:S02]  /*01d0*/  UISETP.EQ.OR UP0, UPT, UR9, URZ, !UP0 ;  /* 0x0000003f0900728c */ /* 0x000fe4000c702670 */
[----:B------:R-:W-:Y:S02]  /*01e0*/  UISETP.GE.U32.AND UP1, UPT, UR16, 0x2, UPT ;  /* 0x000000021000788c */ /* 0x000fe4000bf26070 */
[----:B------:R-:W-:-:S04]  /*01f0*/  UISETP.EQ.AND UP0, UPT, UR5, URZ, UP0 ;  /* 0x0000003f0500728c */ /* 0x000fc80008702270 */
[----:B------:R-:W-:-:S04]  /*0200*/  USEL UR40, URZ, 0x1, !UP0 ;  /* 0x000000013f287887 */ /* 0x000fc8000c000000 */
[----:B------:R-:W-:Y:S01]  /*0210*/  USEL UR40, UR40, 0x2, UP1 ;  /* 0x0000000228287887 */ /* 0x000fe20008800000 */
[----:B0-----:R-:W-:-:S13]  /*0220*/  ISETP.NE.AND P0, PT, R3, RZ, PT ;  /* 0x000000ff0300720c */ /* 0x001fda0003f05270 */
[----:B------:R-:W-:Y:S05]  /*0230*/  @P0 BRA `(.L_x_2) ;  /* 0x0000000000700947 */ /* 0x000fea0003800000 */
[----:B------:R-:W0:Y:S01]  /*0240*/  S2UR UR8, SR_CgaCtaId ;  /* 0x00000000000879c3 */ /* 0x000e220000008800 */
[----:B------:R-:W-:Y:S01]  /*0250*/  UMOV UR4, 0x400 ;  /* 0x0000040000047882 */ /* 0x000fe20000000000 */
[----:B------:R-:W-:Y:S01]  /*0260*/  UMOV UR5, 0x1 ;  /* 0x0000000100057882 */ /* 0x000fe20000000000 */
[----:B------:R-:W-:Y:S01]  /*0270*/  UMOV UR6, 0x4 ;  /* 0x0000000400067882 */ /* 0x000fe20000000000 */
[----:B------:R-:W-:Y:S01]  /*0280*/  ELECT P0, URZ, PT ;  /* 0x00000000003f782f */ /* 0x000fe20003800000 */
[----:B------:R-:W-:-:S04]  /*0290*/  UIADD3 UR6, -UR6, 0x100000, URZ ;  /* 0x0010000006067890 */ /* 0x000fc8000fffe13f */
[----:B------:R-:W-:Y:S02]  /*02a0*/  USHF.L.U32 UR7, UR6, 0xb, URZ ;  /* 0x0000000b06077899 */ /* 0x000fe4000800063f */
[----:B------:R-:W-:Y:S02]  /*02b0*/  USHF.L.U32 UR6, UR6, 0x1, URZ ;  /* 0x0000000106067899 */ /* 0x000fe4000800063f */
[----:B0-----:R-:W-:Y:S02]  /*02c0*/  ULEA UR8, UR8, UR4, 0x18 ;  /* 0x0000000408087291 */ /* 0x001fe4000f8ec03f */
[----:B------:R-:W-:-:S04]  /*02d0*/  UIADD3 UR4, -UR5, 0x100000, URZ ;  /* 0x0010000005047890 */ /* 0x000fc8000fffe13f */
[----:B------:R-:W-:Y:S02]  /*02e0*/  USHF.L.U32 UR5, UR4, 0xb, URZ ;  /* 0x0000000b04057899 */ /* 0x000fe4000800063f */
[----:B------:R-:W-:Y:S01]  /*02f0*/  USHF.L.U32 UR4, UR4, 0x1, URZ ;  /* 0x0000000104047899 */ /* 0x000fe2000800063f */
[----:B------:R-:W0:Y:S11]  /*0300*/  FENCE.VIEW.ASYNC.S ;  /* 0x00000000000073c6 */ /* 0x000e360000000000 */
[----:B0-----:R0:W1:Y:S01]  /*0310*/  SYNCS.EXCH.64 URZ, [UR8], UR4 ;  /* 0x00000004083f75b2 */ /* 0x0010620008000100 */
[----:B------:R0:W2:Y:S01]  /*0320*/  SYNCS.EXCH.64 URZ, [UR8+0x38], UR6 ;  /* 0x00003806083f75b2 */ /* 0x0000a20008000100 */
[----:B------:R0:W3:Y:S01]  /*0330*/  SYNCS.EXCH.64 URZ, [UR8+0x8], UR4 ;  /* 0x00000804083f75b2 */ /* 0x0000e20008000100 */
[----:B------:R0:W4:Y:S01]  /*0340*/  SYNCS.EXCH.64 URZ, [UR8+0x40], UR6 ;  /* 0x00004006083f75b2 */ /* 0x0001220008000100 */
[----:B------:R0:W0:Y:S01]  /*0350*/  SYNCS.EXCH.64 URZ, [UR8+0x10], UR4 ;  /* 0x00001004083f75b2 */ /* 0x0000220008000100 */
        /* <DEDUP_REMOVED lines=9> */
[----:B------:R-:W-:Y:S01]  /*03f0*/  NOP ;  /* 0x0000000000007918 */ /* 0x000fe20000000000 */
.L_x_2:
[----:B------:R-:W5:Y:S01]  /*0400*/  S2UR UR13, SR_CTAID.X ;  /* 0x00000000000d79c3 */ /* 0x000f620000002500 */
[----:B------:R-:W-:Y:S01]  /*0410*/  SHF.R.S32.HI R5, RZ, 0x1f, R2 ;  /* 0x0000001fff057819 */ /* 0x000fe20000011402 */
[----:B------:R-:W1:Y:S01]  /*0420*/  SHFL.IDX PT, R6, R0, RZ, 0x1f ;  /* 0x00001fff00067589 */ /* 0x000e6200000e0000 */
[----:B0-----:R-:W-:Y:S01]  /*0430*/  ULDC UR4, c[0x0][0x150] ;  /* 0x0000540000047ab9 */ /* 0x001fe20000000800 */
[----:B------:R-:W-:Y:S02]  /*0440*/  ELECT P0, URZ, PT ;  /* 0x00000000003f782f */ /* 0x000fe40003800000 */
[----:B------:R-:W-:Y:S01]  /*0450*/  LEA.HI R5, R5, R2, RZ, 0x7 ;  /* 0x0000000205057211 */ /* 0x000fe200078f38ff */
[----:B------:R-:W-:Y:S01]  /*0460*/  ULDC UR5, c[0x0][0x154] ;  /* 0x0000550000057ab9 */ /* 0x000fe20000000800 */
[----:B------:R-:W-:Y:S01]  /*0470*/  ULDC UR8, c[0x0][0x144] ;  /* 0x0000510000087ab9 */ /* 0x000fe20000000800 */
[----:B------:R-:W0:Y:S01]  /*0480*/  S2UR UR10, SR_CTAID.Y ;  /* 0x00000000000a79c3 */ /* 0x000e220000002600 */
[----:B------:R-:W-:Y:S01]  /*0490*/  LOP3.LUT R5, R5, 0xffffff80, RZ, 0xc0, !PT ;  /* 0xffffff8005057812 */ /* 0x000fe200078ec0ff */
[----:B------:R-:W-:Y:S01]  /*04a0*/  NOP ;  /* 0x0000000000007918 */ /* 0x000fe20000000000 */
[----:B------:R-:W-:Y:S01]  /*04b0*/  NOP ;  /* 0x0000000000007918 */ /* 0x000fe20000000000 */
[----:B------:R-:W-:Y:S01]  /*04c0*/  ULDC UR11, c[0x0][0x148] ;  /* 0x00005200000b7ab9 */ /* 0x000fe20000000800 */
[----:B------:R-:W-:-:S02]  /*04d0*/  IMAD.MOV.U32 R18, RZ, RZ, 0x1 ;  /* 0x00000001ff127424 */ /* 0x000fc400078e00ff */
[----:B------:R-:W-:-:S05]  /*04e0*/  IMAD.IADD R5, R2, 0x1, -R5 ;  /* 0x0000000102057824 */ /* 0x000fca00078e0a05 */
[----:B------:R-:W-:Y:S02]  /*04f0*/  SHF.R.S32.HI R4, RZ, 0x1f, R5 ;  /* 0x0000001fff047819 */ /* 0x000fe40000011405 */
[----:B-----5:R-:W-:Y:S02]  /*0500*/  I2FP.F32.U32 R7, UR13 ;  /* 0x0000000d00077c45 */ /* 0x020fe40008201000 */
[----:B------:R-:W-:Y:S02]  /*0510*/  LEA.HI R4, R4, R5, RZ, 0x3 ;  /* 0x0000000504047211 */ /* 0x000fe400078f18ff */
[----:B-1----:R-:W-:Y:S01]  /*0520*/  ISETP.NE.OR P0, PT, R6, RZ, !P0 ;  /* 0x000000ff0600720c */ /* 0x002fe20004705670 */
[----:B------:R-:W-:Y:S01]  /*0530*/  FMUL R8, R7, UR4 ;  /* 0x0000000407087c20 */ /* 0x000fe20008400000 */
[--C-:B------:R-:W-:Y:S02]  /*0540*/  SHF.R.S32.HI R0, RZ, 0x3, R4.reuse ;  /* 0x00000003ff007819 */ /* 0x100fe40000011404 */
[----:B------:R-:W-:-:S02]  /*0550*/  SHF.R.S32.HI R7, RZ, 0x1f, R4 ;  /* 0x0000001fff077819 */ /* 0x000fc40000011404 */
[----:B------:R-:W-:Y:S01]  /*0560*/  SHF.R.S32.HI R4, RZ, 0x1f, R3 ;  /* 0x0000001fff047819 */ /* 0x000fe20000011403 */
[----:B------:R-:W1:Y:S01]  /*0570*/  F2I.U32.TRUNC.NTZ R8, R8 ;  /* 0x0000000800087305 */ /* 0x000e62000020f000 */
[----:B------:R-:W-:Y:S02]  /*0580*/  LEA.HI R7, R7, R0, RZ, 0x2 ;  /* 0x0000000007077211 */ /* 0x000fe400078f10ff */
[----:B------:R-:W-:Y:S02]  /*0590*/  LEA.HI R4, R4, R3, RZ, 0x2 ;  /* 0x0000000304047211 */ /* 0x000fe400078f10ff */
[----:B------:R-:W-:Y:S01]  /*05a0*/  LOP3.LUT R7, R7, 0xfffffffc, RZ, 0xc0, !PT ;  /* 0xfffffffc07077812 */ /* 0x000fe200078ec0ff */
[----:B------:R-:W-:Y:S01]  /*05b0*/  VOTEU.ALL UP0, P0 ;  /* 0x00000000003f7886 */ /* 0x000fe20000000000 */
[----:B------:R-:W-:Y:S01]  /*05c0*/  LOP3.LUT R4, R4, 0x3ffffffc, RZ, 0xc0, !PT ;  /* 0x3ffffffc04047812 */ /* 0x000fe200078ec0ff */
[----:B------:R-:W-:Y:S02]  /*05d0*/  VOTEU.ALL UP1, P0 ;  /* 0x00000000003f7886 */ /* 0x000fe40000020000 */
[----:B------:R-:W-:Y:S01]  /*05e0*/  IMAD.IADD R7, R0, 0x1, -R7 ;  /* 0x0000000100077824 */ /* 0x000fe200078e0a07 */
[----:B0-----:R-:W-:Y:S01]  /*05f0*/  I2FP.F32.U32 R0, UR10 ;  /* 0x0000000a00007c45 */ /* 0x001fe20008201000 */
[----:B------:R-:W-:Y:S01]  /*0600*/  IMAD.IADD R4, R3, 0x1, -R4 ;  /* 0x0000000103047824 */ /* 0x000fe200078e0a04 */
[----:B------:R-:W0:Y:S01]  /*0610*/  @!UP0 S2UR UR7, SR_CgaCtaId ;  /* 0x00000000000789c3 */ /* 0x000e220000008800 */
[----:B------:R-:W-:Y:S01]  /*0620*/  @!UP0 UMOV UR6, 0x400 ;  /* 0x0000040000068882 */ /* 0x000fe20000000000 */
[----:B-1----:R-:W-:Y:S01]  /*0630*/  R2UR UR4, R8 ;  /* 0x00000000080472ca */ /* 0x002fe200000e0000 */
[----:B------:R-:W-:-:S02]  /*0640*/  IMAD R4, R4, 0x4, R7 ;  /* 0x0000000404047824 */ /* 0x000fc400078e0207 */
[----:B------:R-:W-:Y:S02]  /*0650*/  FMUL R6, R0, UR5 ;  /* 0x0000000500067c20 */ /* 0x000fe40008400000 */
[C---:B------:R-:W-:Y:S01]  /*0660*/  IMAD.SHL.U32 R19, R4.reuse, 0x4, RZ ;  /* 0x0000000404137824 */ /* 0x040fe200078e00ff */
[----:B------:R-:W-:-:S03]  /*0670*/  LEA.HI R0, R4, R4, RZ, 0x1 ;  /* 0x0000000404007211 */ /* 0x000fc600078f08ff */
[----:B------:R-:W1:Y:S01]  /*0680*/  F2I.U32.TRUNC.NTZ R6, R6 ;  /* 0x0000000600067305 */ /* 0x000e62000020f000 */
[----:B------:R-:W-:Y:S02]  /*0690*/  LOP3.LUT R3, R0, 0xfffffffe, RZ, 0xc0, !PT ;  /* 0xfffffffe00037812 */ /* 0x000fe400078ec0ff */
[C---:B------:R-:W-:Y:S01]  /*06a0*/  LOP3.LUT R19, R4.reuse, 0xc, R19, 0x78, !PT ;  /* 0x0000000c04137812 */ /* 0x040fe200078e7813 */
[----:B------:R-:W-:Y:S02]  /*06b0*/  UIADD3 UR4, -UR4, URZ, URZ ;  /* 0x0000003f04047290 */ /* 0x000fe4000fffe13f */
[----:B------:R-:W-:Y:S02]  /*06c0*/  IMAD.IADD R3, R4, 0x1, -R3 ;  /* 0x0000000104037824 */ /* 0x000fe400078e0a03 */
[----:B------:R-:W-:-:S03]  /*06d0*/  UIMAD UR8, UR8, UR4, UR13 ;  /* 0x00000004080872a4 */ /* 0x000fc6000f8e020d */
[----:B------:R-:W-:Y:S02]  /*06e0*/  UMOV UR4, 0x20 ;  /* 0x0000002000047882 */ /* 0x000fe40000000000 */
[----:B------:R-:W-:-:S04]  /*06f0*/  @!UP0 UIADD3 UR4, -UR4, 0x100000, URZ ;  /* 0x0010000004048890 */ /* 0x000fc8000fffe13f */
[----:B------:R-:W-:Y:S02]  /*0700*/  @!UP0 USHF.L.U32 UR5, UR4, 0xb, URZ ;  /* 0x0000000b04058899 */ /* 0x000fe4000800063f */
[----:B------:R-:W-:Y:S01]  /*0710*/  @!UP0 USHF.L.U32 UR4, UR4, 0x1, URZ ;  /* 0x0000000104048899 */ /* 0x000fe2000800063f */
[----:B------:R-:W-:Y:S01]  /*0720*/  ISETP.NE.AND P3, PT, R3, UR8, PT ;  /* 0x0000000803007c0c */ /* 0x000fe2000bf65270 */
[----:B0-----:R-:W-:Y:S01]  /*0730*/  @!UP0 ULEA UR6, UR7, UR6, 0x18 ;  /* 0x0000000607068291 */ /* 0x001fe2000f8ec03f */
[----:B------:R-:W0:Y:S01]  /*0740*/  LDC R3, c[0x0][0x140] ;  /* 0x00005000ff037b82 */ /* 0x000e220000000800 */
[----:B-1----:R-:W-:Y:S01]  /*0750*/  R2UR UR12, R6 ;  /* 0x00000000060c72ca */ /* 0x002fe200000e0000 */
[----:B------:R-:W-:Y:S01]  /*0760*/  VOTEU.ALL UP0, P0 ;  /* 0x00000000003f7886 */ /* 0x000fe20000000000 */
[----:B------:R-:W-:-:S04]  /*0770*/  LOP3.LUT P0, RZ, R5, 0x7, RZ, 0xc0, !PT ;  /* 0x0000000705ff7812 */ /* 0x000fc8000780c0ff */
[C---:B------:R-:W-:Y:S01]  /*0780*/  ISETP.LT.U32.AND P0, PT, R19.reuse, 0x2, !P0 ;  /* 0x000000021300780c */ /* 0x040fe20004701070 */
[----:B------:R-:W1:Y:S03]  /*0790*/  FENCE.VIEW.ASYNC.S ;  /* 0x00000000000073c6 */ /* 0x000e660000000000 */
[----:B-1----:R-:W1:Y:S01]  /*07a0*/  @!UP0 SYNCS.EXCH.64 URZ, [UR6+0x80], UR4 ;  /* 0x00008004063f85b2 */ /* 0x002e620008000100 */
[----:B------:R-:W-:Y:S02]  /*07b0*/  @P3 LEA.HI R0, R19, R19, RZ, 0x1 ;  /* 0x0000001313003211 */ /* 0x000fe400078f08ff */
[----:B------:R-:W-:Y:S02]  /*07c0*/  UIADD3 UR12, -UR12, URZ, URZ ;  /* 0x0000003f0c0c7290 */ /* 0x000fe4000fffe13f */
[----:B------:R-:W-:Y:S02]  /*07d0*/  @P3 SHF.R.S32.HI R0, RZ, 0x1, R0 ;  /* 0x00000001ff003819 */ /* 0x000fe40000011400 */
[----:B0-----:R-:W-:-:S02]  /*07e0*/  ISETP.EQ.U32.AND P2, PT, R3, 0x1, PT ;  /* 0x000000010300780c */ /* 0x001fc40003f42070 */
[----:B------:R-:W-:Y:S01]  /*07f0*/  SEL R3, RZ, 0x1, !P0 ;  /* 0x00000001ff037807 */ /* 0x000fe20004000000 */
[----:B------:R0:W1:Y:S01]  /*0800*/  @!UP1 SYNCS.EXCH.64 URZ, [UR6+0x88], UR4 ;  /* 0x00008804063f95b2 */ /* 0x0000620008000100 */
[----:B------:R-:W-:Y:S01]  /*0810*/  NOP ;  /* 0x0000000000007918 */ /* 0x000fe20000000000 */
[----:B0-----:R-:W-:-:S06]  /*0820*/  UIMAD UR4, UR11, UR12, UR10 ;  /* 0x0000000c0b0472a4 */ /* 0x001fcc000f8e020a */
[----:B------:R-:W-:-:S04]  /*0830*/  @P3 ISETP.NE.AND P4, PT, R0, UR4, PT ;  /* 0x0000000400003c0c */ /* 0x000fc8000bf85270 */
[----:B------:R-:W-:-:S04]  /*0840*/  @P3 SEL R18, RZ, 0x1, P4 ;  /* 0x00000001ff123807 */ /* 0x000fc80002000000 */
[----:B------:R-:W-:Y:S01]  /*0850*/  LOP3.LUT R18, R18, R3, RZ, 0xc0, !PT ;  /* 0x0000000312127212 */ /* 0x000fe200078ec0ff */
[----:B------:R-:W-:Y:S06]  /*0860*/  @!P2 BRA `(.L_x_3) ;  /* 0x000000000008a947 */ /* 0x000fec0003800000 */
[----:B-1234-:R-:W-:Y:S01]  /*0870*/  UCGABAR_ARV ;  /* 0x00000000000079c7 */ /* 0x01efe20008000000 */
[----:B------:R-:W-:Y:S05]  /*0880*/  BRA `(.L_x_4) ;  /* 0x0000000000047947 */ /* 0x000fea0003800000 */
.L_x_3:
[----:B-1234-:R-:W-:Y:S01]  /*0890*/  NOP ;  /* 0x0000000000007918 */ /* 0x01efe20000000000 */
.L_x_4:
[----:B------:R-:W-:Y:S01]  /*08a0*/  ULDC UR4, c[0x0][0x65c] ;  /* 0x0001970000047ab9 */ /* 0x000fe20000000800 */
[----:B------:R-:W-:Y:S01]  /*08b0*/  UMOV UR5, URZ ;  /* 0x0000003f00057c82 */ /* 0x000fe20008000000 */
[----:B------:R-:W-:-:S03]  /*08c0*/  UISETP.NE.AND UP0, UPT, UR4, 0x1, UPT ;  /* 0x000000010400788c */ /* 0x000fc6000bf05270 */
[----:B------:R-:W-:Y:S01]  /*08d0*/  UMOV UR4, UR13 ;  /* 0x0000000d00047c82 */ /* 0x000fe20008000000 */
[----:B------:R-:W-:Y:S02]  /*08e0*/  UP2UR UR46, UPR, URZ, 0x1 ;  /* 0x000000013f2e7883 */ /* 0x000fe40008000000 */
[----:B------:R-:W-:Y:S02]  /*08f0*/  PLOP3.LUT P3, PT, PT, PT, UP0, 0x80, 0x0 ;  /* 0x000000000000781c */ /* 0x000fe40003f6f008 */
[----:B------:R-:W-:Y:S02]  /*0900*/  PLOP3.LUT P4, PT, PT, PT, UP0, 0x80, 0x0 ;  /* 0x000000000000781c */ /* 0x000fe40003f8f008 */
[----:B------:R-:W-:Y:S01]  /*0910*/  PLOP3.LUT P5, PT, PT, PT, UP0, 0x80, 0x0 ;  /* 0x000000000000781c */ /* 0x000fe20003faf008 */
[----:B------:R-:W-:Y:S01]  /*0920*/  @UP0 ULDC UR14, c[0x0][0x10] ;  /* 0x00000400000e0ab9 */ /* 0x000fe20000000800 */
[----:B------:R-:W-:Y:S01]  /*0930*/  @UP0 UMOV UR6, UR10 ;  /* 0x0000000a00060c82 */ /* 0x000fe20008000000 */
[----:B------:R-:W-:Y:S01]  /*0940*/  @UP0 UMOV UR7, URZ ;  /* 0x0000003f00070c82 */ /* 0x000fe20008000000 */
[----:B------:R-:W-:Y:S01]  /*0950*/  PLOP3.LUT P0, PT, PT, PT, UP0, 0x80, 0x0 ;  /* 0x000000000000781c */ /* 0x000fe20003f0f008 */
[----:B------:R-:W-:-:S03]  /*0960*/  @UP0 UIMAD.WIDE.U32 UR14, UR13, UR14, UR6 ;  /* 0x0000000e0d0e02a5 */ /* 0x000fc6000f8e0006 */
[----:B------:R-:W-:Y:S01]  /*0970*/  @!UP0 ULDC UR7, c[0x0][0xc] ;  /* 0x0000030000078ab9 */ /* 0x000fe20000000800 */
[----:B------:R-:W-:Y:S01]  /*0980*/  @UP0 UMOV UR6, URZ ;  /* 0x0000003f00060c82 */ /* 0x000fe20008000000 */
[----:B------:R-:W-:Y:S01]  /*0990*/  @!UP0 UIMAD.WIDE.U32 UR4, UR10, UR7, UR4 ;  /* 0x000000070a0482a5 */ /* 0x000fe2000f8e0004 */
[----:B------:R-:W-:Y:S01]  /*09a0*/  IMAD.U32 R17, RZ, RZ, UR15 ;  /* 0x0000000fff117e24 */ /* 0x000fe2000f8e00ff */
[----:B------:R-:W-:Y:S01]  /*09b0*/  @UP0 UIADD3 UR6, UR15, UR6, URZ ;  /* 0x000000060f060290 */ /* 0x000fe2000fffe03f */
[----:B------:R-:W-:-:S03]  /*09c0*/  IMAD.U32 R16, RZ, RZ, UR14 ;  /* 0x0000000eff107e24 */ /* 0x000fc6000f8e00ff */
[----:B------:R-:W-:Y:S02]  /*09d0*/  IMAD.U32 R4, RZ, RZ, UR4 ;  /* 0x00000004ff047e24 */ /* 0x000fe4000f8e00ff */
[----:B------:R-:W-:Y:S02]  /*09e0*/  IMAD.U32 R7, RZ, RZ, UR5 ;  /* 0x00000005ff077e24 */ /* 0x000fe4000f8e00ff */
[----:B------:R-:W-:Y:S02]  /*09f0*/  @P3 IMAD.U32 R17, RZ, RZ, UR6 ;  /* 0x00000006ff113e24 */ /* 0x000fe4000f8e00ff */
[----:B------:R-:W-:Y:S02]  /*0a00*/  IMAD.U32 R5, RZ, RZ, UR5 ;  /* 0x00000005ff057e24 */ /* 0x000fe4000f8e00ff */
[----:B------:R-:W-:Y:S02]  /*0a10*/  IMAD.U32 R6, RZ, RZ, UR4 ;  /* 0x00000004ff067e24 */ /* 0x000fe4000f8e00ff */
[----:B------:R-:W-:-:S02]  /*0a20*/  @!P4 IMAD.MOV.U32 R16, RZ, RZ, R4 ;  /* 0x000000ffff10c224 */ /* 0x000fc400078e0004 */
[----:B------:R-:W-:Y:S01]  /*0a30*/  @!P5 IMAD.MOV.U32 R17, RZ, RZ, R7 ;  /* 0x000000ffff11d224 */ /* 0x000fe200078e0007 */
[----:B------:R-:W-:Y:S06]  /*0a40*/  @!P2 BRA `(.L_x_5) ;  /* 0x00000000000ca947 */ /* 0x000fec0003800000 */
[----:B------:R-:W-:Y:S01]  /*0a50*/  UCGABAR_WAIT ;  /* 0x0000000000007dc7 */ /* 0x000fe20008000000 */
[----:B------:R-:W-:Y:S01]  /*0a60*/  CCTL.IVALL ;  /* 0x00000000ff00798f */ /* 0x000fe20002000000 */
[----:B------:R-:W-:Y:S05]  /*0a70*/  BRA `(.L_x_6) ;  /* 0x0000000000047947 */ /* 0x000fea0003800000 */
.L_x_5:
[----:B------:R-:W-:Y:S06]  /*0a80*/  BAR.SYNC.DEFER_BLOCKING 0x0 ;  /* 0x0000000000007b1d */ /* 0x000fec0000010000 */
.L_x_6:
[----:B------:R-:W-:Y:S05]  /*0a90*/  @!P1 BRA `(.L_x_7) ;  /* 0x000000d400d89947 */ /* 0x000fea0003800000 */
[----:B------:R-:W-:-:S06]  /*0aa0*/  UISETP.GT.U32.AND UP0, UPT, UR16, 0x1, UPT ;  /* 0x000000011000788c */ /* 0x000fcc000bf04070 */
[----:B------:R-:W-:-:S13]  /*0ab0*/  PLOP3.LUT P0, PT, PT, PT, UP0, 0x80, 0x0 ;  /* 0x000000000000781c */ /* 0x000fda0003f0f008 */
[----:B------:R-:W-:Y:S05]  /*0ac0*/  @P0 EXIT ;  /* 0x000000000000094d */ /* 0x000fea0003800000 */
[----:B------:R-:W-:Y:S01]  /*0ad0*/  ULDC.64 UR4, c[0x0][0x650] ;  /* 0x0001940000047ab9 */ /* 0x000fe20000000a00 */
[----:B------:R-:W-:Y:S01]  /*0ae0*/  UMOV UR41, 0xffffffff ;  /* 0xffffffff00297882 */ /* 0x000fe20000000000 */
[----:B------:R-:W-:Y:S01]  /*0af0*/  ISETP.GE.U32.AND P0, PT, R16, UR4, PT ;  /* 0x0000000410007c0c */ /* 0x000fe2000bf06070 */
[----:B------:R-:W-:Y:S01]  /*0b00*/  UMOV UR42, 0xffffffff ;  /* 0xffffffff002a7882 */ /* 0x000fe20000000000 */
[----:B------:R-:W-:Y:S01]  /*0b10*/  UMOV UR43, 0xffffffff ;  /* 0xffffffff002b7882 */ /* 0x000fe20000000000 */
[----:B------:R-:W-:Y:S02]  /*0b20*/  PRMT R0, RZ, 0x7610, R0 ;  /* 0x00007610ff007816 */ /* 0x000fe40000000000 */
[----:B------:R-:W-:-:S13]  /*0b30*/  ISETP.GE.U32.AND.EX P0, PT, R17, UR5, PT, P0 ;  /* 0x0000000511007c0c */ /* 0x000fda000bf06100 */
[----:B------:R-:W-:Y:S05]  /*0b40*/  @P0 BRA `(.L_x_8) ;  /* 0x0000000400480947 */ /* 0x000fea0003800000 */
[----:B------:R-:W-:Y:S01]  /*0b50*/  ULDC.64 UR16, c[0x0][0x628] ;  /* 0x00018a0000107ab9 */ /* 0x000fe20000000a00 */
[C---:B------:R-:W-:Y:S01]  /*0b60*/  R2UR UR19, R16.reuse ;  /* 0x00000000101372ca */ /* 0x040fe200000e0000 */
[----:B------:R-:W-:Y:S01]  /*0b70*/  ULDC UR18, c[0x0][0x630] ;  /* 0x00018c0000127ab9 */ /* 0x000fe20000000800 */
[----:B------:R-:W-:Y:S02]  /*0b80*/  ISETP.NE.U32.AND P0, PT, RZ, UR16, PT ;  /* 0x00000010ff007c0c */ /* 0x000fe4000bf05070 */
[----:B------:R-:W-:Y:S02]  /*0b90*/  R2UR UR4, R16 ;  /* 0x00000000100472ca */ /* 0x000fe400000e0000 */
[----:B------:R-:W-:Y:S02]  /*0ba0*/  ISETP.NE.AND.EX P0, PT, RZ, UR17, PT, P0 ;  /* 0x00000011ff007c0c */ /* 0x000fe4000bf05300 */
[----:B------:R-:W-:-:S11]  /*0bb0*/  R2UR UR5, R17 ;  /* 0x00000000110572ca */ /* 0x000fd600000e0000 */
[----:B------:R-:W-:Y:S05]  /*0bc0*/  @!P0 BRA `(.L_x_9) ;  /* 0x0000000000308947 */ /* 0x000fea0003800000 */
[----:B------:R-:W-:Y:S01]  /*0bd0*/  R2UR UR4, R16 ;  /* 0x00000000100472ca */ /* 0x000fe200000e0000 */
[----:B------:R-:W-:Y:S01]  /*0be0*/  ULDC UR9, c[0x0][0x634] ;  /* 0x00018d0000097ab9 */ /* 0x000fe20000000800 */
[----:B------:R-:W-:-:S11]  /*0bf0*/  R2UR UR13, R17 ;  /* 0x00000000110d72ca */ /* 0x000fd600000e0000 */
[----:B------:R-:W-:-:S04]  /*0c00*/  UIADD3 UR9, UP0, UR4, UR9, URZ ;  /* 0x0000000904097290 */ /* 0x000fc8000ff1e03f */
[----:B------:R-:W-:-:S04]  /*0c10*/  UIADD3.X UR13, URZ, UR13, URZ, UP0, !UPT ;  /* 0x0000000d3f0d7290 */ /* 0x000fc800087fe43f */
[----:B------:R-:W-:-:S04]  /*0c20*/  UIMAD.WIDE.U32 UR4, UR13, UR16, URZ ;  /* 0x000000100d0472a5 */ /* 0x000fc8000f8e003f */
[----:B------:R-:W-:Y:S02]  /*0c30*/  UIMAD.WIDE.U32 UR6, UP0, UR9, UR17, UR4 ;  /* 0x00000011090672a5 */ /* 0x000fe4000f800004 */
[----:B------:R-:W-:Y:S02]  /*0c40*/  UIMAD.WIDE.U32 UR4, UR9, UR16, URZ ;  /* 0x00000010090472a5 */ /* 0x000fe4000f8e003f */
[----:B------:R-:W-:Y:S02]  /*0c50*/  UIADD3.X UR15, URZ, URZ, URZ, UP0, !UPT ;  /* 0x0000003f3f0f7290 */ /* 0x000fe400087fe43f */
[----:B------:R-:W-:Y:S01]  /*0c60*/  UIADD3 URZ, UP0, UR5, UR6, URZ ;  /* 0x00000006053f7290 */ /* 0x000fe2000ff1e03f */
[----:B------:R-:W-:-:S03]  /*0c70*/  UMOV UR14, UR7 ;  /* 0x00000007000e7c82 */ /* 0x000fc60008000000 */
[----:B------:R-:W-:-:S12]  /*0c80*/  UIMAD.WIDE.U32.X UR4, UR13, UR17, UR14, UP0 ;  /* 0x000000110d0472a5 */ /* 0x000fd800080e040e */
.L_x_9:
[----:B------:R-:W-:Y:S01]  /*0c90*/  USHF.R.U64 UR43, UR4, UR18, UR5 ;  /* 0x00000012042b7299 */ /* 0x000fe20008001205 */
[----:B------:R-:W-:Y:S01]  /*0ca0*/  R2UR UR7, R17 ;  /* 0x00000000110772ca */ /* 0x000fe200000e0000 */
[----:B------:R-:W-:Y:S02]  /*0cb0*/  USHF.R.U32.HI UR4, URZ, UR18, UR5 ;  /* 0x000000123f047299 */ /* 0x000fe40008011605 */
[----:B------:R-:W-:Y:S01]  /*0cc0*/  UIADD3 UR5, UP0, URZ, -UR43, URZ ;  /* 0x8000002b3f057290 */ /* 0x000fe2000ff1e03f */
[----:B------:R-:W-:Y:S01]  /*0cd0*/  ULDC.64 UR14, c[0x0][0x620] ;  /* 0x00018800000e7ab9 */ /* 0x000fe20000000a00 */
[----:B------:R-:W-:Y:S02]  /*0ce0*/  UMOV UR6, UR19 ;  /* 0x0000001300067c82 */ /* 0x000fe40008000000 */
[----:B------:R-:W-:Y:S01]  /*0cf0*/  UIADD3.X UR4, URZ, ~UR4, URZ, UP0, !UPT ;  /* 0x800000043f047290 */ /* 0x000fe200087fe43f */
[----:B------:R-:W-:Y:S01]  /*0d00*/  ULDC UR9, c[0x0][0x618] ;  /* 0x0001860000097ab9 */ /* 0x000fe20000000800 */
[----:B------:R-:W-:-:S02]  /*0d10*/  UIMAD UR12, UR11, UR12, UR10 ;  /* 0x0000000c0b0c72a4 */ /* 0x000fc4000f8e020a */
[----:B------:R-:W-:Y:S02]  /*0d20*/  UIMAD UR4, UR4, UR14, URZ ;  /* 0x0000000e040472a4 */ /* 0x000fe4000f8e023f */
[----:B------:R-:W-:Y:S02]  /*0d30*/  UIMAD.WIDE.U32 UR6, UR5, UR14, UR6 ;  /* 0x0000000e050672a5 */ /* 0x000fe4000f8e0006 */
[----:B------:R-:W-:Y:S01]  /*0d40*/  UIMAD UR4, UR5, UR15, UR4 ;  /* 0x0000000f050472a4 */ /* 0x000fe2000f8e0204 */
[----:B------:R-:W-:Y:S01]  /*0d50*/  ULDC UR10, c[0x0][0x608] ;  /* 0x00018200000a7ab9 */ /* 0x000fe20000000800 */
[----:B------:R-:W-:Y:S02]  /*0d60*/  ULDC UR18, c[0x0][0x658] ;  /* 0x0001960000127ab9 */ /* 0x000fe40000000800 */
[----:B------:R-:W-:Y:S01]  /*0d70*/  UIADD3 UR7, UR7, UR4, URZ ;  /* 0x0000000407077290 */ /* 0x000fe2000fffe03f */
[----:B------:R-:W-:Y:S02]  /*0d80*/  UMOV UR11, 0xffffffff ;  /* 0xffffffff000b7882 */ /* 0x000fe40000000000 */
[----:B------:R-:W-:Y:S01]  /*0d90*/  ULDC.64 UR4, c[0x0][0x640] ;  /* 0x0001900000047ab9 */ /* 0x000fe20000000a00 */
[----:B------:R-:W-:Y:S01]  /*0da0*/  USHF.R.U64 UR16, UR6, UR9, UR7 ;  /* 0x0000000906107299 */ /* 0x000fe20008001207 */
[----:B------:R-:W-:Y:S01]  /*0db0*/  ISETP.NE.U32.AND P0, PT, RZ, UR4, PT ;  /* 0x00000004ff007c0c */ /* 0x000fe2000bf05070 */
[----:B------:R-:W-:-:S02]  /*0dc0*/  USHF.R.U32.HI UR7, URZ, UR9, UR7 ;  /* 0x000000093f077299 */ /* 0x000fc40008011607 */
[----:B------:R-:W-:Y:S01]  /*0dd0*/  USHF.L.U32 UR6, UR11, UR18, URZ ;  /* 0x000000120b067299 */ /* 0x000fe2000800063f */
[----:B------:R-:W-:Y:S01]  /*0de0*/  ISETP.NE.AND.EX P0, PT, RZ, UR5, PT, P0 ;  /* 0x00000005ff007c0c */ /* 0x000fe2000bf05300 */
[----:B------:R-:W-:Y:S02]  /*0df0*/  USHF.R.U64 UR22, UR16, UR10, UR7 ;  /* 0x0000000a10167299 */ /* 0x000fe40008001207 */
[----:B------:R-:W-:Y:S02]  /*0e00*/  USHF.R.U32.HI UR7, URZ, UR10, UR7 ;  /* 0x0000000a3f077299 */ /* 0x000fe40008011607 */
[----:B------:R-:W-:Y:S02]  /*0e10*/  UISETP.NE.AND UP1, UPT, UR46, URZ, UPT ;  /* 0x0000003f2e00728c */ /* 0x000fe4000bf25270 */
[----:B------:R-:W-:Y:S01]  /*0e20*/  USHF.R.U64 UR23, UR22, UR18, UR7 ;  /* 0x0000001216177299 */ /* 0x000fe20008001207 */
[----:B------:R-:W-:Y:S01]  /*0e30*/  ULDC UR17, c[0x0][0x600] ;  /* 0x0001800000117ab9 */ /* 0x000fe20000000800 */
[----:B------:R-:W-:-:S02]  /*0e40*/  ULOP3.LUT UR13, URZ, UR6, URZ, 0x33, !UPT ;  /* 0x000000063f0d7292 */ /* 0x000fc4000f8e333f */
[----:B------:R-:W-:Y:S02]  /*0e50*/  UIADD3 UR15, UR17, -0x1, URZ ;  /* 0xffffffff110f7890 */ /* 0x000fe4000fffe03f */
[----:B------:R-:W-:Y:S02]  /*0e60*/  USEL UR12, UR8, UR12, !UP1 ;  /* 0x0000000c080c7287 */ /* 0x000fe4000c800000 */
[----:B------:R-:W-:Y:S01]  /*0e70*/  USHF.R.U32.HI UR7, URZ, UR18, UR7 ;  /* 0x000000123f077299 */ /* 0x000fe20008011607 */
[----:B------:R-:W-:Y:S01]  /*0e80*/  ULDC UR19, c[0x0][0x648] ;  /* 0x0001920000137ab9 */ /* 0x000fe20000000800 */
[----:B------:R-:W-:Y:S01]  /*0e90*/  ULDC UR20, c[0x0][0x638] ;  /* 0x00018e0000147ab9 */ /* 0x000fe20000000800 */
[----:B------:R-:W-:Y:S01]  /*0ea0*/  UMOV UR21, 0x1 ;  /* 0x0000000100157882 */ /* 0x000fe20000000000 */
[----:B------:R-:W-:Y:S01]  /*0eb0*/  UMOV UR6, UR23 ;  /* 0x0000001700067c82 */ /* 0x000fe20008000000 */
[----:B------:R-:W-:Y:S07]  /*0ec0*/  @!P0 BRA `(.L_x_10) ;  /* 0x0000000000308947 */ /* 0x000fee0003800000 */
[----:B------:R-:W-:Y:S02]  /*0ed0*/  ULDC UR10, c[0x0][0x64c] ;  /* 0x00019300000a7ab9 */ /* 0x000fe40000000800 */
        /* <DEDUP_REMOVED lines=8> */
[----:B------:R-:W-:-:S07]  /*0f60*/  UIMAD.WIDE.U32.X UR4, UR14, UR5, UR10, UP0 ;  /* 0x000000050e0472a5 */ /* 0x000fce00080e040a */
[----:B------:R-:W-:Y:S01]  /*0f70*/  UMOV UR6, UR4 ;  /* 0x0000000400067c82 */ /* 0x000fe20008000000 */
[----:B------:R-:W-:-:S05]  /*0f80*/  UMOV UR7, UR5 ;  /* 0x0000000500077c82 */ /* 0x000fca0008000000 */
.L_x_10:
[----:B------:R-:W-:Y:S01]  /*0f90*/  USHF.R.U64 UR5, UR6, UR19, UR7 ;  /* 0x0000001306057299 */ /* 0x000fe20008001207 */
[----:B------:R-:W-:Y:S01]  /*0fa0*/  IMAD.MOV.U32 R0, RZ, RZ, 0x1 ;  /* 0x00000001ff007424 */ /* 0x000fe200078e00ff */
[----:B------:R-:W-:Y:S02]  /*0fb0*/  USHF.L.U32 UR4, UR21, UR18, URZ ;  /* 0x0000001215047299 */ /* 0x000fe4000800063f */
[----:B------:R-:W-:Y:S02]  /*0fc0*/  ULOP3.LUT UR13, UR22, UR13, URZ, 0xc0, !UPT ;  /* 0x0000000d160d7292 */ /* 0x000fe4000f8ec03f */
[----:B------:R-:W-:Y:S02]  /*0fd0*/  UIADD3 UR6, -UR5, URZ, URZ ;  /* 0x0000003f05067290 */ /* 0x000fe4000fffe13f */
[----:B------:R-:W-:Y:S02]  /*0fe0*/  UIMAD UR13, UR4, UR5, UR13 ;  /* 0x00000005040d72a4 */ /* 0x000fe4000f8e020d */
[----:B------:R-:W-:-:S02]  /*0ff0*/  ULOP3.LUT UR15, UR16, UR15, URZ, 0xc0, !UPT ;  /* 0x0000000f100f7292 */ /* 0x000fc4000f8ec03f */
[----:B------:R-:W-:Y:S01]  /*1000*/  UIMAD UR4, UR6, UR20, UR23 ;  /* 0x00000014060472a4 */ /* 0x000fe2000f8e0217 */
[----:B------:R-:W-:Y:S01]  /*1010*/  ULDC UR5, c[0x0][0x610] ;  /* 0x0001840000057ab9 */ /* 0x000fe20000000800 */
[----:B------:R-:W-:Y:S02]  /*1020*/  UISETP.NE.AND UP0, UPT, UR46, URZ, UPT ;  /* 0x0000003f2e00728c */ /* 0x000fe4000bf05270 */
[----:B------:R-:W-:Y:S02]  /*1030*/  UIMAD UR12, UR13, UR5, UR12 ;  /* 0x000000050d0c72a4 */ /* 0x000fe4000f8e020c */
[----:B------:R-:W-:-:S04]  /*1040*/  UIMAD UR4, UR4, UR17, UR15 ;  /* 0x00000011040472a4 */ /* 0x000fc8000f8e020f */
[----:B------:R-:W-:Y:S02]  /*1050*/  USEL UR42, UR4, UR12, !UP0 ;  /* 0x0000000c042a7287 */ /* 0x000fe4000c000000 */
[----:B------:R-:W-:-:S12]  /*1060*/  USEL UR41, UR12, UR4, !UP0 ;  /* 0x000000040c297287 */ /* 0x000fd8000c000000 */
.L_x_8:
[----:B------:R-:W-:-:S08]  /*1070*/  NOP ;  /* 0x0000000000007918 */ /* 0x000fd00000000000 */
[----:B------:R-:W0:Y:S02]  /*1080*/  USETMAXREG.TRY_ALLOC.CTAPOOL UP0, 0xe8 ;  /* 0x000000e8000079c8 */ /* 0x000e240008000600 */
[----:B0-----:R-:W-:-:S13]  /*1090*/  PLOP3.LUT P0, PT, PT, PT, UP0, 0x80, 0x0 ;  /* 0x000000000000781c */ /* 0x001fda0003f0f008 */
[----:B------:R-:W-:Y:S05]  /*10a0*/  @!P0 BRA `(.L_x_8) ;  /* 0xfffffffc00f08947 */ /* 0x000fea000383ffff */
[----:B------:R-:W-:Y:S01]  /*10b0*/  ULDC.64 UR4, c[0x0][0x598] ;  /* 0x0001660000047ab9 */ /* 0x000fe20000000a00 */
[----:B------:R-:W-:Y:S01]  /*10c0*/  ULDC.64 UR36, c[0x0][0x208] ;  /* 0x0000820000247ab9 */ /* 0x000fe20000000a00 */
[----:B------:R-:W-:-:S04]  /*10d0*/  ISETP.NE.U32.AND P0, PT, RZ, UR4, PT ;  /* 0x00000004ff007c0c */ /* 0x000fc8000bf05070 */
[----:B------:R-:W-:-:S13]  /*10e0*/  ISETP.NE.AND.EX P0, PT, RZ, UR5, PT, P0 ;  /* 0x00000005ff007c0c */ /* 0x000fda000bf05300 */
[----:B------:R-:W-:Y:S05]  /*10f0*/  @!P0 BRA `(.L_x_11) ;  /* 0x00000000001c8947 */ /* 0x000fea0003800000 */
[----:B------:R-:W0:Y:S02]  /*1100*/  LDC.64 R4, c[0x0][0x598] ;  /* 0x00016600ff047b82 */ /* 0x000e240000000a00 */
[----:B0-----:R-:W2:Y:S02]  /*1110*/  LDG.E.64 R4, desc[UR36][R4.64] ;  /* 0x0000002404047981 */ /* 0x001ea4000c1e1b00 */
[----:B--2---:R-:W-:-:S04]  /*1120*/  ISETP.NE.U32.AND P0, PT, R4, RZ, PT ;  /* 0x000000ff0400720c */ /* 0x004fc80003f05070 */
[----:B------:R-:W-:-:S13]  /*1130*/  ISETP.NE.AND.EX P0, PT, R5, RZ, PT, P0 ;  /* 0x000000ff0500720c */ /* 0x000fda0003f05300 */
[----:B------:R-:W-:Y:S05]  /*1140*/  @!P0 BRA `(.L_x_11) ;  /* 0x0000000000088947 */ /* 0x000fea0003800000 */
[----:B------:R0:W5:Y:S01]  /*1150*/  LD.E R23, desc[UR36][R4.64] ;  /* 0x0000002404177980 */ /* 0x000162000c101900 */
[----:B------:R-:W-:Y:S05]  /*1160*/  BRA `(.L_x_12) ;  /* 0x0000000000247947 */ /* 0x000fea0003800000 */
.L_x_11:
[----:B------:R-:W-:Y:S02]  /*1170*/  ULDC.64 UR4, c[0x0][0x588] ;  /* 0x0001620000047ab9 */ /* 0x000fe40000000a00 */
[----:B------:R-:W-:-:S04]  /*1180*/  ISETP.NE.U32.AND P0, PT, RZ, UR4, PT ;  /* 0x00000004ff007c0c */ /* 0x000fc8000bf05070 */
[----:B------:R-:W-:-:S13]  /*1190*/  ISETP.NE.AND.EX P0, PT, RZ, UR5, PT, P0 ;  /* 0x00000005ff007c0c */ /* 0x000fda000bf05300 */
[----:B------:R-:W-:Y:S05]  /*11a0*/  @!P0 BRA `(.L_x_13) ;  /* 0x00000000000c8947 */ /* 0x000fea0003800000 */
[----:B------:R-:W0:Y:S02]  /*11b0*/  LDC.64 R4, c[0x0][0x588] ;  /* 0x00016200ff047b82 */ /* 0x000e240000000a00 */
[----:B0-----:R1:W5:Y:S01]  /*11c0*/  LDG.E R23, desc[UR36][R4.64] ;  /* 0x0000002404177981 */ /* 0x001362000c1e1900 */
[----:B------:R-:W-:Y:S05]  /*11d0*/  BRA `(.L_x_12) ;  /* 0x0000000000087947 */ /* 0x000fea0003800000 */
.L_x_13:
[----:B------:R-:W-:Y:S02]  /*11e0*/  ULDC UR4, c[0x0][0x580] ;  /* 0x0001600000047ab9 */ /* 0x000fe40000000800 */
[----:B------:R-:W-:-:S07]  /*11f0*/  IMAD.U32 R23, RZ, RZ, UR4 ;  /* 0x00000004ff177e24 */ /* 0x000fce000f8e00ff */
.L_x_12:
[----:B------:R-:W-:Y:S02]  /*1200*/  ULDC.64 UR4, c[0x0][0x5a0] ;  /* 0x0001680000047ab9 */ /* 0x000fe40000000a00 */
[----:B------:R-:W-:-:S04]  /*1210*/  ISETP.NE.U32.AND P0, PT, RZ, UR4, PT ;  /* 0x00000004ff007c0c */ /* 0x000fc8000bf05070 */
[----:B------:R-:W-:-:S13]  /*1220*/  ISETP.NE.AND.EX P0, PT, RZ, UR5, PT, P0 ;  /* 0x00000005ff007c0c */ /* 0x000fda000bf05300 */
[----:B------:R-:W-:Y:S05]  /*1230*/  @!P0 BRA `(.L_x_14) ;  /* 0x00000000001c8947 */ /* 0x000fea0003800000 */
[----:B01----:R-:W0:Y:S02]  /*1240*/  LDC.64 R4, c[0x0][0x5a0] ;  /* 0x00016800ff047b82 */ /* 0x003e240000000a00 */
[----:B0-----:R-:W2:Y:S02]  /*1250*/  LDG.E.64 R4, desc[UR36][R4.64] ;  /* 0x0000002404047981 */ /* 0x001ea4000c1e1b00 */
[----:B--2---:R-:W-:-:S04]  /*1260*/  ISETP.NE.U32.AND P0, PT, R4, RZ, PT ;  /* 0x000000ff0400720c */ /* 0x004fc80003f05070 */
[----:B------:R-:W-:-:S13]  /*1270*/  ISETP.NE.AND.EX P0, PT, R5, RZ, PT, P0 ;  /* 0x000000ff0500720c */ /* 0x000fda0003f05300 */
[----:B------:R-:W-:Y:S05]  /*1280*/  @!P0 BRA `(.L_x_14) ;  /* 0x0000000000088947 */ /* 0x000fea0003800000 */
[----:B------:R0:W5:Y:S01]  /*1290*/  LD.E R22, desc[UR36][R4.64] ;  /* 0x0000002404167980 */ /* 0x000162000c101900 */
[----:B------:R-:W-:Y:S05]  /*12a0*/  BRA `(.L_x_15) ;  /* 0x0000000000247947 */ /* 0x000fea0003800000 */
.L_x_14:
[----:B------:R-:W-:Y:S02]  /*12b0*/  ULDC.64 UR4, c[0x0][0x590] ;  /* 0x0001640000047ab9 */ /* 0x000fe40000000a00 */
[----:B------:R-:W-:-:S04]  /*12c0*/  ISETP.NE.U32.AND P0, PT, RZ, UR4, PT ;  /* 0x00000004ff007c0c */ /* 0x000fc8000bf05070 */
[----:B------:R-:W-:-:S13]  /*12d0*/  ISETP.NE.AND.EX P0, PT, RZ, UR5, PT, P0 ;  /* 0x00000005ff007c0c */ /* 0x000fda000bf05300 */
[----:B------:R-:W-:Y:S05]  /*12e0*/  @!P0 BRA `(.L_x_16) ;  /* 0x00000000000c8947 */ /* 0x000fea0003800000 */
[----:B01----:R-:W0:Y:S02]  /*12f0*/  LDC.64 R4, c[0x0][0x590] ;  /* 0x00016400ff047b82 */ /* 0x003e240000000a00 */
[----:B0-----:R1:W5:Y:S01]  /*1300*/  LDG.E R22, desc[UR36][R4.64] ;  /* 0x0000002404167981 */ /* 0x001362000c1e1900 */
[----:B------:R-:W-:Y:S05]  /*1310*/  BRA `(.L_x_15) ;  /* 0x0000000000087947 */ /* 0x000fea0003800000 */
.L_x_16:
[----:B------:R-:W-:Y:S02]  /*1320*/  ULDC UR4, c[0x0][0x584] ;  /* 0x0001610000047ab9 */ /* 0x000fe40000000800 */
[----:B------:R-:W-:-:S07]  /*1330*/  IMAD.U32 R22, RZ, RZ, UR4 ;  /* 0x00000004ff167e24 */ /* 0x000fce000f8e00ff */
.L_x_15:
[----:B------:R-:W-:-:S13]  /*1340*/  LOP3.LUT P0, RZ, R0, 0xff, RZ, 0xc0, !PT ;  /* 0x000000ff00ff7812 */ /* 0x000fda000780c0ff */
[----:B------:R-:W-:Y:S05]  /*1350*/  @!P0 EXIT ;  /* 0x000000000000894d */ /* 0x000fea0003800000 */
[----:B------:R-:W-:Y:S01]  /*1360*/  ULDC UR4, c[0x0][0x28c] ;  /* 0x0000a30000047ab9 */ /* 0x000fe20000000800 */
[----:B------:R-:W-:Y:S01]  /*1370*/  UMOV UR38, URZ ;  /* 0x0000003f00267c82 */ /* 0x000fe20008000000 */
[----:B------:R-:W-:Y:S01]  /*1380*/  UIADD3 UR4, UR4, 0x1f, URZ ;  /* 0x0000001f04047890 */ /* 0x000fe2000fffe03f */
[----:B------:R-:W-:-:S03]  /*1390*/  UMOV UR39, URZ ;  /* 0x0000003f00277c82 */ /* 0x000fc60008000000 */
[----:B------:R-:W-:-:S04]  /*13a0*/  USHF.R.S32.HI UR5, URZ, 0x1f, UR4 ;  /* 0x0000001f3f057899 */ /* 0x000fc80008011404 */
[----:B------:R-:W-:-:S04]  /*13b0*/  ULEA.HI UR5, UR5, UR4, URZ, 0x5 ;  /* 0x0000000405057291 */ /* 0x000fc8000f8f283f */
[----:B------:R-:W-:-:S12]  /*13c0*/  USHF.R.S32.HI UR44, URZ, 0x5, UR5 ;  /* 0x000000053f2c7899 */ /* 0x000fd80008011405 */
.L_x_176:
[----:B------:R-:W-:Y:S01]  /*13d0*/  LOP3.LUT R0, R2, 0x80, RZ, 0xc0, !PT ;  /* 0x0000008002007812 */ /* 0x000fe200078ec0ff */
[----:B--2---:R-:W2:Y:S01]  /*13e0*/  S2UR UR6, SR_CgaCtaId ;  /* 0x00000000000679c3 */ /* 0x004ea20000008800 */
[----:B------:R-:W-:Y:S02]  /*13f0*/  UMOV UR45, 0x400 ;  /* 0x00000400002d7882 */ /* 0x000fe40000000000 */
[----:B------:R-:W-:-:S06]  /*1400*/  SHF.R.U32.HI R0, RZ, 0x7, R0 ;  /* 0x00000007ff007819 */ /* 0x000fcc0000011600 */
[----:B------:R-:W3:Y:S01]  /*1410*/  SHFL.IDX PT, R0, R0, RZ, 0x1f ;  /* 0x00001fff00007589 */ /* 0x000ee200000e0000 */
[----:B--2---:R-:W-:Y:S01]  /*1420*/  ULEA UR45, UR6, UR45, 0x18 ;  /* 0x0000002d062d7291 */ /* 0x004fe2000f8ec03f */
[----:B---3--:R-:W-:-:S13]  /*1430*/  R2UR UR4, R0 ;  /* 0x00000000000472ca */ /* 0x008fda00000e0000 */
[----:B------:R-:W-:-:S04]  /*1440*/  ULEA.HI UR5, UR4, UR4, URZ, 0x1 ;  /* 0x0000000404057291 */ /* 0x000fc8000f8f083f */
[----:B------:R-:W-:-:S04]  /*1450*/  ULOP3.LUT UR5, UR5, 0xffffe, URZ, 0xc0, !UPT ;  /* 0x000ffffe05057892 */ /* 0x000fc8000f8ec03f */
[----:B------:R-:W-:-:S03]  /*1460*/  UIADD3 UR5, UR4, -UR5, URZ ;  /* 0x8000000504057290 */ /* 0x000fc6000fffe03f */
[----:B------:R-:W-:Y:S01]  /*1470*/  ULDC UR4, c[0x0][0x28c] ;  /* 0x0000a30000047ab9 */ /* 0x000fe20000000800 */
[----:B------:R-:W-:Y:S01]  /*1480*/  ULEA UR5, UR5, UR45, 0xc ;  /* 0x0000002d05057291 */ /* 0x000fe2000f8e603f */
[----:B------:R-:W-:-:S03]  /*1490*/  ISETP.LT.AND P0, PT, RZ, UR4, PT ;  /* 0x00000004ff007c0c */ /* 0x000fc6000bf01270 */
[----:B------:R-:W-:-:S04]  /*14a0*/  UIADD3 UR5, UR5, 0x180, URZ ;  /* 0x0000018005057890 */ /* 0x000fc8000fffe03f */
[----:B------:R-:W-:-:S04]  /*14b0*/  USHF.R.U32.HI UR5, URZ, 0x4, UR5 ;  /* 0x000000043f057899 */ /* 0x000fc80008011605 */
[----:B------:R-:W-:Y:S02]  /*14c0*/  ULOP3.LUT UR47, UR5, 0x3fff, URZ, 0xc0, !UPT ;  /* 0x00003fff052f7892 */ /* 0x000fe4000f8ec03f */
[----:B01--45:R-:W-:Y:S10]  /*14d0*/  @P0 BRA `(.L_x_17) ;  /* 0x0000000000400947 */ /* 0x033ff40003800000 */
[----:B------:R-:W-:Y:S01]  /*14e0*/  MOV R0, 0x0 ;  /* 0x0000000000007802 */ /* 0x000fe20000000f00 */
[----:B------:R-:W-:Y:S01]  /*14f0*/  ULDC.64 UR4, c[0x4][0x68] ;  /* 0x01001a0000047ab9 */ /* 0x000fe20000000a00 */
[----:B------:R-:W-:Y:S01]  /*1500*/  ULDC.64 UR6, c[0x4][0x8] ;  /* 0x0100020000067ab9 */ /* 0x000fe20000000a00 */
[----:B01----:R-:W-:Y:S01]  /*1510*/  IMAD.U32 R4, RZ, RZ, UR4 ;  /* 0x00000004ff047e24 */ /* 0x003fe2000f8e00ff */
[----:B------:R0:W1:Y:S01]  /*1520*/  LDC.64 R14, c[0x4][R0] ;  /* 0x01000000000e7b82 */ /* 0x0000620000000a00 */
[----:B------:R-:W-:Y:S01]  /*1530*/  IMAD.U32 R5, RZ, RZ, UR5 ;  /* 0x00000005ff057e24 */ /* 0x000fe2000f8e00ff */
[----:B------:R-:W-:Y:S01]  /*1540*/  ULDC.64 UR4, c[0x4][0x70] ;  /* 0x01001c0000047ab9 */ /* 0x000fe20000000a00 */
[----:B------:R-:W-:Y:S02]  /*1550*/  IMAD.U32 R10, RZ, RZ, UR6 ;  /* 0x00000006ff0a7e24 */ /* 0x000fe4000f8e00ff */
[----:B------:R-:W-:Y:S02]  /*1560*/  IMAD.U32 R6, RZ, RZ, UR4 ;  /* 0x00000004ff067e24 */ /* 0x000fe4000f8e00ff */
[----:B------:R-:W-:-:S02]  /*1570*/  IMAD.U32 R7, RZ, RZ, UR5 ;  /* 0x00000005ff077e24 */ /* 0x000fc4000f8e00ff */
[----:B------:R-:W-:Y:S02]  /*1580*/  IMAD.U32 R11, RZ, RZ, UR7 ;  /* 0x00000007ff0b7e24 */ /* 0x000fe4000f8e00ff */
[----:B------:R-:W-:Y:S02]  /*1590*/  IMAD.MOV.U32 R8, RZ, RZ, 0x1e1 ;  /* 0x000001e1ff087424 */ /* 0x000fe400078e00ff */
[----:B------:R-:W-:Y:S02]  /*15a0*/  IMAD.MOV.U32 R12, RZ, RZ, 0x1 ;  /* 0x00000001ff0c7424 */ /* 0x000fe400078e00ff */
[----:B0-----:R-:W-:-:S07]  /*15b0*/  IMAD.MOV.U32 R13, RZ, RZ, RZ ;  /* 0x000000ffff0d7224 */ /* 0x001fce00078e00ff */
[----:B------:R-:W-:-:S07]  /*15c0*/  LEPC R20, `(.L_x_17) ;  /* 0x000000001014794e */ /* 0x000fce0000000000 */
[----:B-1---5:R-:W-:Y:S05]  /*15d0*/  CALL.ABS.NOINC R14 ;  /* 0x000000000e007343 */ /* 0x022fea0003c00000 */
.L_x_17:
[----:B------:R-:W-:-:S06]  /*15e0*/  ULOP3.LUT UR4, UR40, 0x1, URZ, 0xfc, !UPT ;  /* 0x0000000128047892 */ /* 0x000fcc000f8efc3f */
[----:B------:R-:W-:-:S05]  /*15f0*/  IMAD.U32 R0, RZ, RZ, UR4 ;  /* 0x00000004ff007e24 */ /* 0x000fca000f8e00ff */
[----:B------:R-:W-:-:S13]  /*1600*/  ISETP.NE.AND P0, PT, R0, 0x3, PT ;  /* 0x000000030000780c */ /* 0x000fda0003f05270 */
[----:B------:R-:W-:Y:S05]  /*1610*/  @!P0 BRA `(.L_x_18) ;  /* 0x0000000000048947 */ /* 0x000fea0003800000 */
[----:B------:R-:W-:Y:S01]  /*1620*/  BPT.TRAP 0x1 ;  /* 0x000000040000795c */ /* 0x000fe20000300000 */
.L_x_18:
[----:B------:R-:W-:Y:S02]  /*1630*/  IMAD.U32 R3, RZ, RZ, UR39 ;  /* 0x00000027ff037e24 */ /* 0x000fe4000f8e00ff */
[----:B------:R-:W-:-:S03]  /*1640*/  IMAD.U32 R0, RZ, RZ, UR38 ;  /* 0x00000026ff007e24 */ /* 0x000fc6000f8e00ff */
[----:B------:R-:W-:Y:S02]  /*1650*/  LEA R3, R3, UR45, 0x3 ;  /* 0x0000002d03037c11 */ /* 0x000fe4000f8e18ff */
[----:B------:R-:W-:-:S04]  /*1660*/  SHF.L.U32 R0, R0, 0x1f, RZ ;  /* 0x0000001f00007819 */ /* 0x000fc800000006ff */
[----:B------:R2:W3:Y:S01]  /*1670*/  SYNCS.PHASECHK.TRANS64.TRYWAIT P1, [R3+URZ], R0 ;  /* 0x00000000030075a7 */ /* 0x0004e2000802017f */
[----:B------:R-:W-:Y:S05]  /*1680*/  @!P0 BRA `(.L_x_19) ;  /* 0x0000000000048947 */ /* 0x000fea0003800000 */
[----:B------:R-:W-:Y:S01]  /*1690*/  BPT.TRAP 0x1 ;  /* 0x000000040000795c */ /* 0x000fe20000300000 */
.L_x_19:
[----:B---3--:R-:W-:Y:S05]  /*16a0*/  @P1 BRA `(.L_x_20) ;  /* 0x0000000000081947 */ /* 0x008fea0003800000 */
[----:B------:R-:W3:Y:S02]  /*16b0*/  SYNCS.PHASECHK.TRANS64.TRYWAIT P1, [R3+URZ], R0 ;  /* 0x00000000030075a7 */ /* 0x000ee4000802017f */
[----:B---3--:R-:W-:Y:S05]  /*16c0*/  @!P1 BRA `(.L_x_21) ;  /* 0x000000e000f09947 */ /* 0x008fea0003800000 */
.L_x_20:
[----:B------:R-:W-:-:S04]  /*16d0*/  UISETP.LT.AND UP0, UPT, UR44, 0x1, UPT ;  /* 0x000000012c00788c */ /* 0x000fc8000bf01270 */
[----:B------:R-:W-:-:S06]  /*16e0*/  USEL UR4, UR44, 0x1, UP0 ;  /* 0x000000012c047887 */ /* 0x000fcc0008000000 */
[----:B--23--:R-:W-:Y:S01]  /*16f0*/  IMAD.U32 R0, RZ, RZ, UR4 ;  /* 0x00000004ff007e24 */ /* 0x00cfe2000f8e00ff */
[----:B------:R-:W-:Y:S05]  /*1700*/  WARPSYNC.ALL ;  /* 0x0000000000007948 */ /* 0x000fea0003800000 */
[----:B------:R-:W-:-:S04]  /*1710*/  IADD3 R0, -R0, UR44, RZ ;  /* 0x0000002c00007c10 */ /* 0x000fc8000fffe1ff */
[----:B------:R-:W-:Y:S01]  /*1720*/  ISETP.GE.AND P1, PT, R0, 0x1, PT ;  /* 0x000000010000780c */ /* 0x000fe20003f26270 */
[----:B------:R-:W-:Y:S01]  /*1730*/  UIADD3 UR4, UR45, 0x2a180, URZ ;  /* 0x0002a1802d047890 */ /* 0x000fe2000fffe03f */
[----:B------:R-:W-:Y:S01]  /*1740*/  WARPGROUP.ARRIVE ;  /* 0x00000000000079c5 */ /* 0x000fe20000000000 */
[----:B------:R-:W-:Y:S01]  /*1750*/  UMOV UR9, 0x80000020 ;  /* 0x8000002000097882 */ /* 0x000fe20000000000 */
[----:B------:R-:W-:Y:S01]  /*1760*/  UMOV UR11, 0x80000020 ;  /* 0x80000020000b7882 */ /* 0x000fe20000000000 */
[----:B------:R-:W-:-:S04]  /*1770*/  USHF.R.U32.HI UR4, URZ, 0x4, UR4 ;  /* 0x000000043f047899 */ /* 0x000fc80008011604 */
[----:B------:R-:W-:Y:S02]  /*1780*/  ULOP3.LUT UR5, UR4, 0x3fff, URZ, 0xc0, !UPT ;  /* 0x00003fff04057892 */ /* 0x000fe4000f8ec03f */
[----:B------:R-:W-:Y:S02]  /*1790*/  ULOP3.LUT UR4, UR47, 0x10000, URZ, 0xfc, !UPT ;  /* 0x000100002f047892 */ /* 0x000fe4000f8efc3f */
[----:B------:R-:W-:Y:S02]  /*17a0*/  ULOP3.LUT UR5, UR5, 0x10000, URZ, 0xfc, !UPT ;  /* 0x0001000005057892 */ /* 0x000fe4000f8efc3f */
[----:B------:R-:W-:Y:S02]  /*17b0*/  UIMAD UR6, UR39, 0x600, UR4 ;  /* 0x00000600270678a4 */ /* 0x000fe4000f8e0204 */
[----:B------:R-:W-:-:S05]  /*17c0*/  ULEA UR7, UR39, UR5, 0x9 ;  /* 0x0000000527077291 */ /* 0x000fca000f8e483f */
[----:B------:R-:W-:Y:S02]  /*17d0*/  UMOV UR8, UR6 ;  /* 0x0000000600087c82 */ /* 0x000fe40008000000 */
[----:B------:R-:W-:Y:S02]  /*17e0*/  UMOV UR10, UR7 ;  /* 0x00000007000a7c82 */ /* 0x000fe40008000000 */
[----:B------:R-:W-:Y:S01]  /*17f0*/  HGMMA.64x128x16.F32 R152, gdesc[UR8], RZ, !UPT, gsb0 ;  /* 0x01e00000089879f0 */ /* 0x000fe2000c0008ff */
[----:B------:R-:W-:Y:S01]  /*1800*/  UIADD3 UR8, UR6, 0x200, URZ ;  /* 0x0000020006087890 */ /* 0x000fe2000fffe03f */
[----:B------:R-:W-:Y:S01]  /*1810*/  UMOV UR9, 0x80000020 ;  /* 0x8000002000097882 */ /* 0x000fe20000000000 */
[----:B------:R-:W-:Y:S02]  /*1820*/  WARPGROUP.DEPBAR.LE gsb0, 0x0 ;  /* 0x00008000000079c5 */ /* 0x000fe40000010000 */
[----:B------:R-:W-:-:S07]  /*1830*/  WARPGROUP.ARRIVE ;  /* 0x00000000000079c5 */ /* 0x000fce0000000000 */
[----:B------:R-:W-:Y:S01]  /*1840*/  HGMMA.64x128x16.F32 R88, gdesc[UR8], RZ, !UPT, gsb0 ;  /* 0x01e00000085879f0 */ /* 0x000fe2000c0008ff */
[----:B------:R-:W-:Y:S01]  /*1850*/  UIADD3 UR8, UR6, 0x400, URZ ;  /* 0x0000040006087890 */ /* 0x000fe2000fffe03f */
[----:B------:R-:W-:Y:S01]  /*1860*/  UMOV UR9, 0x80000020 ;  /* 0x8000002000097882 */ /* 0x000fe20000000000 */
[----:B------:R-:W-:Y:S02]  /*1870*/  WARPGROUP.DEPBAR.LE gsb0, 0x0 ;  /* 0x00008000000079c5 */ /* 0x000fe40000010000 */
[----:B------:R-:W-:-:S07]  /*1880*/  WARPGROUP.ARRIVE ;  /* 0x00000000000079c5 */ /* 0x000fce0000000000 */
[----:B------:R-:W-:Y:S01]  /*1890*/  HGMMA.64x128x16.F32 R24, gdesc[UR8], RZ, !UPT, gsb0 ;  /* 0x01e00000081879f0 */ /* 0x000fe2000c0008ff */
[----:B------:R-:W-:Y:S02]  /*18a0*/  UIADD3 UR8, UR6, 0x2, URZ ;  /* 0x0000000206087890 */ /* 0x000fe4000fffe03f */
[----:B------:R-:W-:Y:S01]  /*18b0*/  UIADD3 UR10, UR7, 0x2, URZ ;  /* 0x00000002070a7890 */ /* 0x000fe2000fffe03f */
[----:B------:R-:W-:Y:S01]  /*18c0*/  UMOV UR9, 0x80000020 ;  /* 0x8000002000097882 */ /* 0x000fe20000000000 */
[----:B------:R-:W-:Y:S01]  /*18d0*/  UMOV UR11, 0x80000020 ;  /* 0x80000020000b7882 */ /* 0x000fe20000000000 */
[----:B------:R-:W-:Y:S02]  /*18e0*/  WARPGROUP.DEPBAR.LE gsb0, 0x0 ;  /* 0x00008000000079c5 */ /* 0x000fe40000010000 */
[----:B------:R-:W-:-:S06]  /*18f0*/  WARPGROUP.ARRIVE ;  /* 0x00000000000079c5 */ /* 0x000fcc0000000000 */
[----:B------:R-:W-:Y:S01]  /*1900*/  HGMMA.64x128x16.F32 R152, gdesc[UR8], R152, gsb0 ;  /* 0x01e00000089879f0 */ /* 0x000fe20008000898 */
[----:B------:R-:W-:Y:S01]  /*1910*/  UIADD3 UR8, UR6, 0x202, URZ ;  /* 0x0000020206087890 */ /* 0x000fe2000fffe03f */
[----:B------:R-:W-:Y:S01]  /*1920*/  UMOV UR9, 0x80000020 ;  /* 0x8000002000097882 */ /* 0x000fe20000000000 */
[----:B------:R-:W-:Y:S02]  /*1930*/  WARPGROUP.DEPBAR.LE gsb0, 0x0 ;  /* 0x00008000000079c5 */ /* 0x000fe40000010000 */
[----:B------:R-:W-:-:S07]  /*1940*/  WARPGROUP.ARRIVE ;  /* 0x00000000000079c5 */ /* 0x000fce0000000000 */
[----:B------:R-:W-:Y:S01]  /*1950*/  HGMMA.64x128x16.F32 R88, gdesc[UR8], R88, gsb0 ;  /* 0x01e00000085879f0 */ /* 0x000fe20008000858 */
[----:B------:R-:W-:Y:S01]  /*1960*/  UIADD3 UR8, UR6, 0x402, URZ ;  /* 0x0000040206087890 */ /* 0x000fe2000fffe03f */
[----:B------:R-:W-:Y:S01]  /*1970*/  UMOV UR9, 0x80000020 ;  /* 0x8000002000097882 */ /* 0x000fe20000000000 */
[----:B------:R-:W-:Y:S02]  /*1980*/  WARPGROUP.DEPBAR.LE gsb0, 0x0 ;  /* 0x00008000000079c5 */ /* 0x000fe40000010000 */
[----:B------:R-:W-:-:S07]  /*1990*/  WARPGROUP.ARRIVE ;  /* 0x00000000000079c5 */ /* 0x000fce0000000000 */
[----:B------:R-:W-:Y:S03]  /*19a0*/  HGMMA.64x128x16.F32 R24, gdesc[UR8], R24, gsb0 ;  /* 0x01e00000081879f0 */ /* 0x000fe60008000818 */
[----:B------:R-:W-:Y:S02]  /*19b0*/  WARPGROUP.DEPBAR.LE gsb0, 0x0 ;  /* 0x00008000000079c5 */ /* 0x000fe40000010000 */
[----:B------:R-:W-:Y:S05]  /*19c0*/  @!P1 BRA `(.L_x_22) ;  /* 0x0000000400389947 */ /* 0x000fea0003800000 */
[----:B------:R-:W-:Y:S01]  /*19d0*/  UIADD3 UR6, UR39, 0x1, URZ ;  /* 0x0000000127067890 */ /* 0x000fe2000fffe03f */
[----:B------:R-:W-:-:S03]  /*19e0*/  IMAD.MOV.U32 R3, RZ, RZ, R0 ;  /* 0x000000ffff037224 */ /* 0x000fc600078e0000 */
[----:B------:R-:W-:-:S04]  /*19f0*/  UISETP.NE.AND UP0, UPT, UR6, 0x7, UPT ;  /* 0x000000070600788c */ /* 0x000fc8000bf05270 */
[----:B------:R-:W-:Y:S02]  /*1a00*/  USEL UR7, URZ, 0x1, UP0 ;  /* 0x000000013f077887 */ /* 0x000fe40008000000 */
[----:B------:R-:W-:Y:S02]  /*1a10*/  USEL UR6, UR6, URZ, UP0 ;  /* 0x0000003f06067287 */ /* 0x000fe40008000000 */
[----:B------:R-:W-:-:S06]  /*1a20*/  ULOP3.LUT UR7, UR38, UR7, URZ, 0x3c, !UPT ;  /* 0x0000000726077292 */ /* 0x000fcc000f8e3c3f */
[----:B------:R-:W-:Y:S01]  /*1a30*/  IMAD.U32 R6, RZ, RZ, UR7 ;  /* 0x00000007ff067e24 */ /* 0x000fe2000f8e00ff */
[----:B------:R-:W-:-:S06]  /*1a40*/  UMOV UR7, UR39 ;  /* 0x0000002700077c82 */ /* 0x000fcc0008000000 */
.L_x_29:
[----:B------:R-:W-:Y:S05]  /*1a50*/  @!P0 BRA `(.L_x_23) ;  /* 0x0000000000048947 */ /* 0x000fea0003800000 */
[----:B------:R-:W-:Y:S01]  /*1a60*/  BPT.TRAP 0x1 ;  /* 0x000000040000795c */ /* 0x000fe20000300000 */
.L_x_23:
[----:B------:R-:W-:Y:S01]  /*1a70*/  ULEA UR8, UR6, UR45, 0x3 ;  /* 0x0000002d06087291 */ /* 0x000fe2000f8e183f */
[----:B01----:R-:W-:-:S08]  /*1a80*/  SHF.L.U32 R4, R6, 0x1f, RZ ;  /* 0x0000001f06047819 */ /* 0x003fd000000006ff */
[----:B------:R0:W1:Y:S01]  /*1a90*/  SYNCS.PHASECHK.TRANS64.TRYWAIT P1, [UR8], R4 ;  /* 0x00000004ff0075a7 */ /* 0x0000620008020148 */
[----:B------:R-:W-:Y:S05]  /*1aa0*/  @!P0 BRA `(.L_x_24) ;  /* 0x0000000000048947 */ /* 0x000fea0003800000 */
[----:B------:R-:W-:Y:S01]  /*1ab0*/  BPT.TRAP 0x1 ;  /* 0x000000040000795c */ /* 0x000fe20000300000 */
.L_x_24:
[----:B-1----:R-:W-:Y:S05]  /*1ac0*/  @P1 BRA `(.L_x_25) ;  /* 0x0000000000081947 */ /* 0x002fea0003800000 */
[----:B------:R-:W1:Y:S02]  /*1ad0*/  SYNCS.PHASECHK.TRANS64.TRYWAIT P1, [UR8], R4 ;  /* 0x00000004ff0075a7 */ /* 0x000e640008020148 */
[----:B-1----:R-:W-:Y:S05]  /*1ae0*/  @!P1 BRA `(.L_x_26) ;  /* 0x000000dc00fc9947 */ /* 0x002fea0003800000 */
.L_x_25:
[----:B------:R-:W-:Y:S01]  /*1af0*/  UIMAD UR12, UR6, 0x600, UR4 ;  /* 0x00000600060c78a4 */ /* 0x000fe2000f8e0204 */
[----:B------:R-:W-:Y:S01]  /*1b00*/  WARPGROUP.ARRIVE ;  /* 0x00000000000079c5 */ /* 0x000fe20000000000 */
[----:B------:R-:W-:Y:S01]  /*1b10*/  ULEA UR13, UR6, UR5, 0x9 ;  /* 0x00000005060d7291 */ /* 0x000fe2000f8e483f */
[----:B------:R-:W-:Y:S01]  /*1b20*/  UMOV UR9, 0x80000020 ;  /* 0x8000002000097882 */ /* 0x000fe20000000000 */
[----:B------:R-:W-:-:S03]  /*1b30*/  UMOV UR11, 0x80000020 ;  /* 0x80000020000b7882 */ /* 0x000fc60000000000 */
[----:B------:R-:W-:Y:S02]  /*1b40*/  UMOV UR8, UR12 ;  /* 0x0000000c00087c82 */ /* 0x000fe40008000000 */
[----:B------:R-:W-:Y:S02]  /*1b50*/  UMOV UR10, UR13 ;  /* 0x0000000d000a7c82 */ /* 0x000fe40008000000 */
        /* <DEDUP_REMOVED lines=10> */
[----:B------:R-:W-:Y:S01]  /*1c00*/  HGMMA.64x128x16.F32 R24, gdesc[UR8], R24, gsb0 ;  /* 0x01e00000081879f0 */ /* 0x000fe20008000818 */
        /* <DEDUP_REMOVED lines=19> */
[----:B------:R-:W-:Y:S01]  /*1d40*/  BPT.TRAP 0x1 ;  /* 0x000000040000795c */ /* 0x000fe20000300000 */
.L_x_27:
[----:B------:R-:W-:-:S13]  /*1d50*/  ISETP.NE.AND P1, PT, R18, RZ, PT ;  /* 0x000000ff1200720c */ /* 0x000fda0003f25270 */
[----:B------:R-:W-:-:S05]  /*1d60*/  VOTEU.ANY UP0, P1 ;  /* 0x00000000003f7886 */ /* 0x000fca0000800100 */
[----:B------:R-:W-:-:S04]  /*1d70*/  @UP0 ULEA UR8, UR7, UR45, 0x3 ;  /* 0x0000002d07080291 */ /* 0x000fc8000f8e183f */
[----:B------:R-:W-:Y:S02]  /*1d80*/  @UP0 UIADD3 UR8, UR8, 0x38, URZ ;  /* 0x0000003808080890 */ /* 0x000fe4000fffe03f */
[----:B------:R-:W-:-:S04]  /*1d90*/  UISETP.GT.U32.AND UP0, UPT, UR40, 0x1, UPT ;  /* 0x000000012800788c */ /* 0x000fc8000bf04070 */
[----:B01----:R-:W-:-:S05]  /*1da0*/  IMAD.U32 R4, RZ, RZ, UR8 ;  /* 0x00000008ff047e24 */ /* 0x003fca000f8e00ff */
[----:B------:R-:W-:-:S04]  /*1db0*/  @P1 PRMT R4, R19, 0x654, R4 ;  /* 0x0000065413041816 */ /* 0x000fc80000000004 */
[----:B------:R0:W-:Y:S01]  /*1dc0*/  @P1 SYNCS.ARRIVE.TRANS64.RED.A1T0 RZ, [R4+URZ], RZ ;  /* 0x000000ff04ff19a7 */ /* 0x0001e2000810043f */
[----:B------:R-:W-:-:S13]  /*1dd0*/  PLOP3.LUT P1, PT, PT, PT, UP0, 0x80, 0x0 ;  /* 0x000000000000781c */ /* 0x000fda0003f2f008 */
[----:B0-----:R-:W-:Y:S05]  /*1de0*/  @P1 BRA `(.L_x_28) ;  /* 0x0000000000041947 */ /* 0x001fea0003800000 */
[----:B------:R-:W-:Y:S01]  /*1df0*/  BPT.TRAP 0x1 ;  /* 0x000000040000795c */ /* 0x000fe20000300000 */
.L_x_28:
[----:B------:R-:W-:Y:S01]  /*1e00*/  UIADD3 UR6, UR6, 0x1, URZ ;  /* 0x0000000106067890 */ /* 0x000fe2000fffe03f */
[C---:B------:R-:W-:Y:S01]  /*1e10*/  ISETP.GT.AND P1, PT, R3.reuse, 0x1, PT ;  /* 0x000000010300780c */ /* 0x040fe20003f24270 */
[----:B------:R-:W-:Y:S01]  /*1e20*/  UIADD3 UR7, UR7, 0x1, URZ ;  /* 0x0000000107077890 */ /* 0x000fe2000fffe03f */
[----:B------:R-:W-:Y:S01]  /*1e30*/  VIADD R3, R3, 0xffffffff ;  /* 0xffffffff03037836 */ /* 0x000fe20000000000 */
[----:B------:R-:W-:Y:S02]  /*1e40*/  UISETP.NE.AND UP0, UPT, UR6, 0x7, UPT ;  /* 0x000000070600788c */ /* 0x000fe4000bf05270 */
[----:B------:R-:W-:Y:S02]  /*1e50*/  UISETP.NE.AND UP1, UPT, UR7, 0x7, UPT ;  /* 0x000000070700788c */ /* 0x000fe4000bf25270 */
[----:B------:R-:W-:Y:S02]  /*1e60*/  USEL UR8, URZ, 0x1, UP0 ;  /* 0x000000013f087887 */ /* 0x000fe40008000000 */
[----:B------:R-:W-:-:S02]  /*1e70*/  USEL UR6, UR6, URZ, UP0 ;  /* 0x0000003f06067287 */ /* 0x000fc40008000000 */
[----:B------:R-:W-:Y:S02]  /*1e80*/  USEL UR7, UR7, URZ, UP1 ;  /* 0x0000003f07077287 */ /* 0x000fe40008800000 */
[----:B------:R-:W-:Y:S01]  /*1e90*/  LOP3.LUT R6, R6, UR8, RZ, 0x3c, !PT ;  /* 0x0000000806067c12 */ /* 0x000fe2000f8e3cff */
[----:B------:R-:W-:Y:S09]  /*1ea0*/  @P1 BRA `(.L_x_29) ;  /* 0xfffffff800e81947 */ /* 0x000ff2000383ffff */
.L_x_22:
[----:B------:R-:W2:Y:S02]  /*1eb0*/  LDC R3, c[0x0][0x28c] ;  /* 0x0000a300ff037b82 */ /* 0x000ea40000000800 */
[----:B--2---:R-:W-:-:S13]  /*1ec0*/  ISETP.GE.AND P1, PT, R3, 0x1, PT ;  /* 0x000000010300780c */ /* 0x004fda0003f26270 */
[----:B------:R-:W-:Y:S05]  /*1ed0*/  @!P1 BRA `(.L_x_30) ;  /* 0x0000000000509947 */ /* 0x000fea0003800000 */
[----:B------:R-:W-:Y:S05]  /*1ee0*/  @!P0 BRA `(.L_x_31) ;  /* 0x0000000000048947 */ /* 0x000fea0003800000 */
[----:B------:R-:W-:Y:S01]  /*1ef0*/  BPT.TRAP 0x1 ;  /* 0x000000040000795c */ /* 0x000fe20000300000 */
.L_x_31:
[----:B------:R-:W-:Y:S01]  /*1f00*/  ISETP.NE.AND P0, PT, R18, RZ, PT ;  /* 0x000000ff1200720c */ /* 0x000fe20003f05270 */
[----:B------:R-:W-:-:S12]  /*1f10*/  BSSY B0, `(.L_x_32) ;  /* 0x000000c000007945 */ /* 0x000fd80003800000 */
[----:B------:R-:W-:Y:S05]  /*1f20*/  @!P0 BRA `(.L_x_33) ;  /* 0x0000000000288947 */ /* 0x000fea0003800000 */
[----:B------:R-:W-:-:S04]  /*1f30*/  VIADD R3, R0, UR39 ;  /* 0x0000002700037c36 */ /* 0x000fc80008000000 */
[----:B01----:R-:W-:-:S04]  /*1f40*/  IMAD.WIDE.U32 R4, R3, 0x24924925, RZ ;  /* 0x2492492503047825 */ /* 0x003fc800078e00ff */
[----:B------:R-:W-:-:S05]  /*1f50*/  IMAD.IADD R4, R3, 0x1, -R5 ;  /* 0x0000000103047824 */ /* 0x000fca00078e0a05 */
[----:B------:R-:W-:-:S04]  /*1f60*/  LEA.HI R4, R4, R5, RZ, 0x1f ;  /* 0x0000000504047211 */ /* 0x000fc800078ff8ff */
[----:B------:R-:W-:-:S05]  /*1f70*/  SHF.R.U32.HI R4, RZ, 0x2, R4 ;  /* 0x00000002ff047819 */ /* 0x000fca0000011604 */
[----:B------:R-:W-:-:S05]  /*1f80*/  IMAD R4, R4, -0x7, R3 ;  /* 0xfffffff904047824 */ /* 0x000fca00078e0203 */
[----:B------:R-:W-:-:S05]  /*1f90*/  LEA R4, R4, UR45, 0x3 ;  /* 0x0000002d04047c11 */ /* 0x000fca000f8e18ff */
[----:B------:R-:W-:-:S05]  /*1fa0*/  VIADD R4, R4, 0x38 ;  /* 0x0000003804047836 */ /* 0x000fca0000000000 */
[----:B------:R-:W-:-:S04]  /*1fb0*/  PRMT R4, R19, 0x654, R4 ;  /* 0x0000065413047816 */ /* 0x000fc80000000004 */
[----:B------:R2:W-:Y:S03]  /*1fc0*/  SYNCS.ARRIVE.TRANS64.RED.A1T0 RZ, [R4+URZ], RZ ;  /* 0x000000ff04ff79a7 */ /* 0x0005e6000810043f */
.L_x_33:
[----:B------:R-:W-:Y:S05]  /*1fd0*/  BSYNC B0 ;  /* 0x0000000000007941 */ /* 0x000fea0003800000 */
.L_x_32:
[----:B------:R-:W-:-:S06]  /*1fe0*/  UISETP.GT.U32.AND UP0, UPT, UR40, 0x1, UPT ;  /* 0x000000012800788c */ /* 0x000fcc000bf04070 */
[----:B------:R-:W-:-:S13]  /*1ff0*/  PLOP3.LUT P0, PT, PT, PT, UP0, 0x80, 0x0 ;  /* 0x000000000000781c */ /* 0x000fda0003f0f008 */
[----:B------:R-:W-:Y:S05]  /*2000*/  @P0 BRA `(.L_x_30) ;  /* 0x0000000000040947 */ /* 0x000fea0003800000 */
[----:B------:R-:W-:Y:S01]  /*2010*/  BPT.TRAP 0x1 ;  /* 0x000000040000795c */ /* 0x000fe20000300000 */
.L_x_30:
[C---:B------:R-:W-:Y:S01]  /*2020*/  LOP3.LUT R0, R2.reuse, 0x3, RZ, 0xc0, !PT ;  /* 0x0000000302007812 */ /* 0x040fe200078ec0ff */
[----:B------:R-:W-:Y:S01]  /*2030*/  IMAD.MOV.U32 R9, RZ, RZ, -0x2 ;  /* 0xfffffffeff097424 */ /* 0x000fe200078e00ff */
[----:B------:R-:W-:Y:S01]  /*2040*/  ULDC UR7, c[0x0][0x288] ;  /* 0x0000a20000077ab9 */ /* 0x000fe20000000800 */
[----:B------:R-:W-:Y:S01]  /*2050*/  USHF.L.U32 UR42, UR42, 0x7, URZ ;  /* 0x000000072a2a7899 */ /* 0x000fe2000800063f */
[----:B012---:R-:W-:Y:S01]  /*2060*/  LOP3.LUT R4, R2, 0x60, RZ, 0xc0, !PT ;  /* 0x0000006002047812 */ /* 0x007fe200078ec0ff */
[----:B------:R-:W-:Y:S01]  /*2070*/  IMAD R9, R0, R9, UR7 ;  /* 0x0000000700097e24 */ /* 0x000fe2000f8e0209 */
[--C-:B------:R-:W-:Y:S01]  /*2080*/  SHF.R.U32.HI R0, RZ, 0x7, R2.reuse ;  /* 0x00000007ff007819 */ /* 0x100fe20000011602 */
[----:B------:R-:W-:Y:S01]  /*2090*/  UIMAD.WIDE UR8, UR41, 0x180, URZ ;  /* 0x00000180290878a5 */ /* 0x000fe2000f8e023f */
[----:B------:R-:W-:Y:S01]  /*20a0*/  SHF.R.U32.HI R3, RZ, 0x2, R2 ;  /* 0x00000002ff037819 */ /* 0x000fe20000011602 */
[----:B------:R-:W-:Y:S01]  /*20b0*/  UIMAD UR41, UR41, 0x180, URZ ;  /* 0x00000180292978a4 */ /* 0x000fe2000f8e023f */
[----:B------:R-:W-:Y:S01]  /*20c0*/  LOP3.LUT R0, R0, 0x1, RZ, 0xc0, !PT ;  /* 0x0000000100007812 */ /* 0x000fe200078ec0ff */
[----:B------:R-:W-:Y:S01]  /*20d0*/  UISETP.GE.AND UP0, UPT, UR42, UR7, UPT ;  /* 0x000000072a00728c */ /* 0x000fe2000bf06270 */
[----:B------:R-:W-:Y:S01]  /*20e0*/  SHF.R.U32.HI R8, RZ, 0x1, R4 ;  /* 0x00000001ff087819 */ /* 0x000fe20000011604 */
[----:B------:R-:W-:Y:S01]  /*20f0*/  UIADD3 UR39, UR44, UR39, URZ ;  /* 0x000000272c277290 */ /* 0x000fe2000fffe03f */
[----:B------:R-:W-:Y:S01]  /*2100*/  IMAD.SHL.U32 R5, R2, 0x2, RZ ;  /* 0x0000000202057824 */ /* 0x000fe200078e00ff */
[----:B------:R-:W-:Y:S01]  /*2110*/  ULDC UR12, c[0x0][0x284] ;  /* 0x0000a100000c7ab9 */ /* 0x000fe20000000800 */
[----:B------:R-:W-:Y:S01]  /*2120*/  IMAD.U32 R4, RZ, RZ, UR42 ;  /* 0x0000002aff047e24 */ /* 0x000fe2000f8e00ff */
[----:B------:R-:W-:Y:S01]  /*2130*/  UISETP.GE.OR UP0, UPT, UR41, UR12, UP0 ;  /* 0x0000000c2900728c */ /* 0x000fe20008706670 */
[----:B------:R-:W-:Y:S01]  /*2140*/  IMAD.SHL.U32 R6, R0, 0x40, RZ ;  /* 0x0000004000067824 */ /* 0x000fe200078e00ff */
[----:B------:R-:W-:Y:S01]  /*2150*/  LOP3.LUT R3, R3, 0x7, RZ, 0xc0, !PT ;  /* 0x0000000703037812 */ /* 0x000fe200078ec0ff */
[----:B------:R-:W-:Y:S01]  /*2160*/  UISETP.GT.U32.AND UP1, UPT, UR39, 0x6, UPT ;  /* 0x000000062700788c */ /* 0x000fe2000bf24070 */
[----:B------:R-:W-:Y:S01]  /*2170*/  LOP3.LUT R4, R4, 0x6, R5, 0xf8, !PT ;  /* 0x0000000604047812 */ /* 0x000fe200078ef805 */
[----:B------:R-:W-:Y:S01]  /*2180*/  UIMAD.WIDE.U32 UR4, UR39, 0x24924925, URZ ;  /* 0x24924925270478a5 */ /* 0x000fe2000f8e003f */
[--C-:B------:R-:W-:Y:S01]  /*2190*/  LOP3.LUT R223, R6, 0x40, R3.reuse, 0xe2, !PT ;  /* 0x0000004006df7812 */ /* 0x100fe200078ee203 */
[----:B------:R-:W-:Y:S01]  /*21a0*/  USHF.R.S32.HI UR13, URZ, 0x1f, UR43 ;  /* 0x0000001f3f0d7899 */ /* 0x000fe2000801142b */
[----:B------:R-:W-:Y:S01]  /*21b0*/  IADD3 R3, RZ, -R8, -R3 ;  /* 0x80000008ff037210 */ /* 0x000fe20007ffe803 */
[----:B------:R-:W-:Y:S01]  /*21c0*/  ULDC.64 UR10, c[0x0][0x5d0] ;  /* 0x00017400000a7ab9 */ /* 0x000fe20000000a00 */
[----:B------:R-:W-:Y:S01]  /*21d0*/  UISETP.LT.U32.AND UP1, UPT, UR44, 0x7, UP1 ;  /* 0x000000072c00788c */ /* 0x000fe20008f21070 */
[----:B------:R-:W-:Y:S01]  /*21e0*/  PLOP3.LUT P0, PT, PT, PT, UP0, 0x80, 0x0 ;  /* 0x000000000000781c */ /* 0x000fe20003f0f008 */
[----:B------:R-:W-:Y:S01]  /*21f0*/  UIADD3 UR4, UR39, -UR5, URZ ;  /* 0x8000000527047290 */ /* 0x000fe2000fffe03f */
[--C-:B------:R-:W-:Y:S01]  /*2200*/  SHF.R.S32.HI R5, RZ, 0x1f, R4.reuse ;  /* 0x0000001fff057819 */ /* 0x100fe20000011404 */
[----:B------:R-:W-:Y:S01]  /*2210*/  UISETP.GE.U32.AND UP2, UPT, UR44, 0x7, UPT ;  /* 0x000000072c00788c */ /* 0x000fe2000bf46070 */
[----:B------:R-:W-:Y:S01]  /*2220*/  IMAD.U32 R7, RZ, RZ, UR10 ;  /* 0x0000000aff077e24 */ /* 0x000fe2000f8e00ff */
[----:B------:R-:W-:Y:S01]  /*2230*/  UIMAD UR6, UR13, UR10, URZ ;  /* 0x0000000a0d0672a4 */ /* 0x000fe2000f8e023f */
[----:B------:R-:W-:Y:S01]  /*2240*/  IMAD R3, R0, -0x40, R3 ;  /* 0xffffffc000037824 */ /* 0x000fe200078e0203 */
[----:B------:R-:W-:Y:S01]  /*2250*/  USEL UR7, URZ, 0x1, !UP1 ;  /* 0x000000013f077887 */ /* 0x000fe2000c800000 */
[----:B------:R-:W-:Y:S01]  /*2260*/  IMAD.U32 R0, RZ, RZ, UR12 ;  /* 0x0000000cff007e24 */ /* 0x000fe2000f8e00ff */
[----:B------:R-:W-:Y:S01]  /*2270*/  ULEA.HI UR4, UR4, UR5, URZ, 0x1f ;  /* 0x0000000504047291 */ /* 0x000fe2000f8ff83f */
[----:B------:R-:W-:Y:S01]  /*2280*/  IMAD.WIDE.U32 R6, R7, UR43, R4 ;  /* 0x0000002b07067c25 */ /* 0x000fe2000f8e0004 */
[----:B------:R-:W-:Y:S01]  /*2290*/  UIMAD UR6, UR43, UR11, UR6 ;  /* 0x0000000b2b0672a4 */ /* 0x000fe2000f8e0206 */
[----:B------:R-:W-:Y:S01]  /*22a0*/  LOP3.LUT R223, R223, UR8, R8, 0xfe, !PT ;  /* 0x00000008dfdf7c12 */ /* 0x000fe2000f8efe08 */
[----:B------:R-:W-:Y:S01]  /*22b0*/  ULOP3.LUT UR38, UR38, UR7, URZ, 0x3c, !UPT ;  /* 0x0000000726267292 */ /* 0x000fe2000f8e3c3f */
[----:B------:R-:W-:Y:S01]  /*22c0*/  IADD3 R3, R0, -UR41, R3 ;  /* 0x8000002900037c10 */ /* 0x000fe2000fffe003 */
[----:B------:R-:W-:Y:S01]  /*22d0*/  USHF.R.U32.HI UR4, URZ, 0x2, UR4 ;  /* 0x000000023f047899 */ /* 0x000fe20008011604 */
[----:B------:R-:W-:Y:S01]  /*22e0*/  VIADD R0, R9, -UR42 ;  /* 0x8000002a09007c36 */ /* 0x000fe20008000000 */
[----:B------:R-:W-:Y:S01]  /*22f0*/  UMOV UR41, 0xffffffff ;  /* 0xffffffff00297882 */ /* 0x000fe20000000000 */
[----:B------:R-:W-:Y:S01]  /*2300*/  VIADD R7, R7, UR6 ;  /* 0x0000000607077c36 */ /* 0x000fe20008000000 */
[----:B------:R-:W-:-:S02]  /*2310*/  @UP2 ULOP3.LUT UR38, UR38, 0x1, UR4, 0x78, !UPT ;  /* 0x0000000126262892 */ /* 0x000fc4000f8e7804 */
[----:B------:R-:W-:Y:S01]  /*2320*/  UIMAD UR39, UR4, -0x7, UR39 ;  /* 0xfffffff9042778a4 */ /* 0x000fe2000f8e0227 */
[----:B------:R-:W-:Y:S11]  /*2330*/  @P0 BRA `(.L_x_34) ;  /* 0x000000b400e40947 */ /* 0x000ff60003800000 */
[----:B-----5:R-:W-:Y:S01]  /*2340*/  FSETP.NEU.AND P0, PT, R22, RZ, PT ;  /* 0x000000ff1600720b */ /* 0x020fe20003f0d000 */
[----:B------:R-:W-:Y:S01]  /*2350*/  ULDC.64 UR6, c[0x0][0x5c8] ;  /* 0x0001720000067ab9 */ /* 0x000fe20000000a00 */
[----:B------:R-:W-:Y:S01]  /*2360*/  ISETP.GT.AND P1, PT, R3, RZ, PT ;  /* 0x000000ff0300720c */ /* 0x000fe20003f24270 */
[----:B------:R-:W-:Y:S01]  /*2370*/  UIMAD UR4, UR9, UR6, URZ ;  /* 0x00000006090472a4 */ /* 0x000fe2000f8e023f */
[----:B------:R-:W-:Y:S01]  /*2380*/  IMAD.U32 R8, RZ, RZ, UR7 ;  /* 0x00000007ff087e24 */ /* 0x000fe2000f8e00ff */
[----:B------:R-:W-:Y:S01]  /*2390*/  BSSY B0, `(.L_x_34) ;  /* 0x0000b73000007945 */ /* 0x000fe20003800000 */
[----:B------:R-:W-:Y:S01]  /*23a0*/  IMAD.WIDE.U32 R216, R223, UR6, R6 ;  /* 0x00000006dfd87c25 */ /* 0x000fe2000f8e0006 */
[----:B------:R-:W-:-:S03]  /*23b0*/  ISETP.GT.AND P2, PT, R0, RZ, P1 ;  /* 0x000000ff0000720c */ /* 0x000fc60000f44270 */
[----:B------:R-:W-:-:S04]  /*23c0*/  IMAD R219, R223, R8, UR4 ;  /* 0x00000004dfdb7e24 */ /* 0x000fc8000f8e0208 */
[----:B------:R-:W-:Y:S01]  /*23d0*/  IMAD.IADD R219, R217, 0x1, R219 ;  /* 0x00000001d9db7824 */ /* 0x000fe200078e02db */
[----:B------:R-:W-:Y:S06]  /*23e0*/  @!P0 BRA `(.L_x_35) ;  /* 0x0000007c00688947 */ /* 0x000fec0003800000 */
[----:B------:R-:W0:Y:S01]  /*23f0*/  LDC.64 R6, c[0x0][0x5b8] ;  /* 0x00016e00ff067b82 */ /* 0x000e220000000a00 */
[----:B------:R-:W-:-:S07]  /*2400*/  ULDC.64 UR4, c[0x0][0x5c0] ;  /* 0x0001700000047ab9 */ /* 0x000fce0000000a00 */
[----:B------:R-:W1:Y:S08]  /*2410*/  LDC.64 R8, c[0x0][0x5b0] ;  /* 0x00016c00ff087b82 */ /* 0x000e700000000a00 */
[----:B------:R-:W2:Y:S01]  /*2420*/  LDC.64 R10, c[0x0][0x5a8] ;  /* 0x00016a00ff0a7b82 */ /* 0x000ea20000000a00 */
[----:B0-----:R-:W-:-:S04]  /*2430*/  IMAD R12, R6, UR13, RZ ;  /* 0x0000000d060c7c24 */ /* 0x001fc8000f8e02ff */
[----:B------:R-:W-:Y:S02]  /*2440*/  IMAD R7, R7, UR43, R12 ;  /* 0x0000002b07077c24 */ /* 0x000fe4000f8e020c */
[----:B------:R-:W-:-:S04]  /*2450*/  IMAD.WIDE.U32 R12, R6, UR43, R4 ;  /* 0x0000002b060c7c25 */ /* 0x000fc8000f8e0004 */
[----:B-1----:R-:W-:Y:S02]  /*2460*/  IMAD R14, R8, UR9, RZ ;  /* 0x00000009080e7c24 */ /* 0x002fe4000f8e02ff */
[----:B------:R-:W-:Y:S02]  /*2470*/  IMAD.IADD R15, R13, 0x1, R7 ;  /* 0x000000010d0f7824 */ /* 0x000fe400078e0207 */
[----:B------:R-:W-:Y:S02]  /*2480*/  IMAD R221, R223, R9, R14 ;  /* 0x00000009dfdd7224 */ /* 0x000fe400078e020e */
[----:B------:R-:W-:-:S04]  /*2490*/  IMAD.MOV.U32 R14, RZ, RZ, R12 ;  /* 0x000000ffff0e7224 */ /* 0x000fc800078e000c */
[----:B------:R-:W-:-:S04]  /*24a0*/  IMAD.WIDE.U32 R20, R223, R8, R14 ;  /* 0x00000008df147225 */ /* 0x000fc800078e000e */
[----:B------:R-:W-:Y:S01]  /*24b0*/  IMAD.IADD R21, R21, 0x1, R221 ;  /* 0x0000000115157824 */ /* 0x000fe200078e02dd */
[----:B--2---:R-:W-:-:S04]  /*24c0*/  LEA R224, P0, R20, R10, 0x1 ;  /* 0x0000000a14e07211 */ /* 0x004fc800078008ff */
[----:B------:R-:W-:-:S05]  /*24d0*/  LEA.HI.X R225, R20, R11, R21, 0x1, P0 ;  /* 0x0000000b14e17211 */ /* 0x000fca00000f0c15 */
[----:B------:R-:W2:Y:S01]  /*24e0*/  @P2 LDG.E.LTC128B.U16 R222, desc[UR36][R224.64] ;  /* 0x00000024e0de2981 */ /* 0x000ea2000c1e1520 */
[----:B------:R-:W-:Y:S01]  /*24f0*/  LEA R20, P0, R216, UR4, 0x1 ;  /* 0x00000004d8147c11 */ /* 0x000fe2000f8008ff */
[----:B------:R-:W-:Y:S01]  /*2500*/  BSSY B1, `(.L_x_36) ;  /* 0x0000011000017945 */ /* 0x000fe20003800000 */
[----:B--2---:R-:W-:-:S05]  /*2510*/  HADD2.F32 R21, -RZ, R222.H0_H0 ;  /* 0x200000deff157230 */ /* 0x004fca0000004100 */
[----:B------:R-:W-:-:S04]  /*2520*/  FMUL R21, R21, R22 ;  /* 0x0000001615157220 */ /* 0x000fc80000400000 */
[----:B------:R-:W-:Y:S01]  /*2530*/  FFMA R152, R152, R23, R21 ;  /* 0x0000001798987223 */ /* 0x000fe20000000015 */
[----:B------:R-:W-:Y:S01]  /*2540*/  LEA.HI.X R21, R216, UR5, R219, 0x1, P0 ;  /* 0x00000005d8157c11 */ /* 0x000fe200080f0cdb */
[----:B------:R-:W-:-:S03]  /*2550*/  IMAD.WIDE.U32 R218, R223, R8, R4 ;  /* 0x00000008dfda7225 */ /* 0x000fc600078e0004 */
[----:B------:R-:W-:Y:S01]  /*2560*/  F2FP.F16.F32.PACK_AB R152, RZ, R152 ;  /* 0x00000098ff98723e */ /* 0x000fe200000000ff */
[----:B------:R-:W-:-:S03]  /*2570*/  IMAD.IADD R219, R221, 0x1, R219 ;  /* 0x00000001dddb7824 */ /* 0x000fc600078e02db */
[----:B------:R-:W-:Y:S01]  /*2580*/  PRMT R217, R152, 0x7610, R217 ;  /* 0x0000761098d97816 */ /* 0x000fe200000000d9 */
[----:B------:R-:W-:-:S04]  /*2590*/  IMAD.WIDE.U32 R218, R6, UR43, R218 ;  /* 0x0000002b06da7c25 */ /* 0x000fc8000f8e00da */
[----:B------:R-:W-:Y:S01]  /*25a0*/  IMAD.IADD R152, R7, 0x1, R219 ;  /* 0x0000000107987824 */ /* 0x000fe200078e02db */
[C---:B------:R-:W-:Y:S01]  /*25b0*/  LEA R216, P0, R218.reuse, R10, 0x1 ;  /* 0x0000000adad87211 */ /* 0x040fe200078008ff */
[----:B------:R0:W-:Y:S03]  /*25c0*/  @P2 STG.E.U16 desc[UR36][R20.64], R217 ;  /* 0x000000d914002986 */ /* 0x0001e6000c101524 */
[----:B0-----:R-:W-:Y:S02]  /*25d0*/  LEA.HI.X R217, R218, R11, R152, 0x1, P0 ;  /* 0x0000000bdad97211 */ /* 0x001fe400000f0c98 */
[----:B------:R-:W-:-:S13]  /*25e0*/  ISETP.GT.AND P0, PT, R0, 0x1, P1 ;  /* 0x000000010000780c */ /* 0x000fda0000f04270 */
[----:B------:R-:W-:Y:S05]  /*25f0*/  @!P0 BRA `(.L_x_37) ;  /* 0x0000000000048947 */ /* 0x000fea0003800000 */
[----:B------:R0:W5:Y:S02]  /*2600*/  LDG.E.LTC128B.U16 R222, desc[UR36][R216.64+0x2] ;  /* 0x00000224d8de7981 */ /* 0x000164000c1e1520 */
.L_x_37:
[----:B------:R-:W-:Y:S05]  /*2610*/  BSYNC B1 ;  /* 0x0000000000017941 */ /* 0x000fea0003800000 */
.L_x_36:
[----:B-----5:R-:W-:-:S05]  /*2620*/  HADD2.F32 R219, -RZ, R222.H0_H0 ;  /* 0x200000deffdb7230 */ /* 0x020fca0000004100 */
[----:B------:R-:W-:-:S04]  /*2630*/  FMUL R152, R219, R22 ;  /* 0x00000016db987220 */ /* 0x000fc80000400000 */
[----:B------:R-:W-:-:S05]  /*2640*/  FFMA R152, R153, R23, R152 ;  /* 0x0000001799987223 */ /* 0x000fca0000000098 */
[----:B------:R-:W-:-:S04]  /*2650*/  F2FP.F16.F32.PACK_AB R152, RZ, R152 ;  /* 0x00000098ff98723e */ /* 0x000fc800000000ff */
[----:B------:R-:W-:Y:S01]  /*2660*/  PRMT R153, R152, 0x7610, R153 ;  /* 0x0000761098997816 */ /* 0x000fe20000000099 */
[----:B------:R-:W-:-:S04]  /*2670*/  IMAD.SHL.U32 R152, R8, 0x8, RZ ;  /* 0x0000000808987824 */ /* 0x000fc800078e00ff */
[----:B------:R1:W-:Y:S02]  /*2680*/  @P0 STG.E.U16 desc[UR36][R20.64+0x2], R153 ;  /* 0x0000029914000986 */ /* 0x0003e4000c101524 */
[----:B-1----:R-:W-:-:S03]  /*2690*/  SHF.L.U64.HI R153, R8, 0x3, R9 ;  /* 0x0000000308997819 */ /* 0x002fc60000010209 */
[----:B------:R-:W-:-:S04]  /*26a0*/  IMAD.WIDE.U32 R218, R223, R8, R152 ;  /* 0x00000008dfda7225 */ /* 0x000fc800078e0098 */
[----:B------:R-:W-:Y:S01]  /*26b0*/  IMAD.IADD R225, R221, 0x1, R219 ;  /* 0x00000001dde17824 */ /* 0x000fe200078e02db */
[-C--:B------:R-:W-:Y:S02]  /*26c0*/  IADD3 R220, P2, R4, R218.reuse, RZ ;  /* 0x000000da04dc7210 */ /* 0x080fe40007f5e0ff */
[----:B------:R-:W-:-:S03]  /*26d0*/  IADD3 R224, P0, R12, R218, RZ ;  /* 0x000000da0ce07210 */ /* 0x000fc60007f1e0ff */
[----:B------:R-:W-:Y:S02]  /*26e0*/  IMAD.X R221, R5, 0x1, R225, P2 ;  /* 0x0000000105dd7824 */ /* 0x000fe400010e06e1 */
[----:B------:R-:W-:Y:S02]  /*26f0*/  IMAD.X R225, R225, 0x1, R15, P0 ;  /* 0x00000001e1e17824 */ /* 0x000fe400000e060f */
[----:B------:R-:W-:-:S04]  /*2700*/  IMAD.WIDE.U32 R220, R6, UR43, R220 ;  /* 0x0000002b06dc7c25 */ /* 0x000fc8000f8e00dc */
[----:B------:R-:W-:Y:S01]  /*2710*/  IMAD.IADD R219, R7, 0x1, R221 ;  /* 0x0000000107db7824 */ /* 0x000fe200078e02dd */
[----:B------:R-:W-:-:S04]  /*2720*/  LEA R218, P2, R220, R10, 0x1 ;  /* 0x0000000adcda7211 */ /* 0x000fc800078408ff */
[----:B------:R-:W-:Y:S02]  /*2730*/  LEA.HI.X R219, R220, R11, R219, 0x1, P2 ;  /* 0x0000000bdcdb7211 */ /* 0x000fe400010f0cdb */
[----:B------:R-:W-:-:S04]  /*2740*/  LEA R220, P0, R224, R10, 0x1 ;  /* 0x0000000ae0dc7211 */ /* 0x000fc800078008ff */
[----:B------:R-:W-:Y:S02]  /*2750*/  LEA.HI.X R221, R224, R11, R225, 0x1, P0 ;  /* 0x0000000be0dd7211 */ /* 0x000fe400000f0ce1 */
[----:B------:R-:W-:-:S04]  /*2760*/  ISETP.GT.AND P0, PT, R3, 0x8, PT ;  /* 0x000000080300780c */ /* 0x000fc80003f04270 */
[----:B------:R-:W-:-:S13]  /*2770*/  ISETP.GT.AND P3, PT, R0, RZ, P0 ;  /* 0x000000ff0000720c */ /* 0x000fda0000764270 */
[----:B------:R-:W2:Y:S01]  /*2780*/  @P3 LDG.E.LTC128B.U16 R222, desc[UR36][R220.64] ;  /* 0x00000024dcde3981 */ /* 0x000ea2000c1e1520 */
[----:B------:R-:W-:Y:S01]  /*2790*/  IMAD.U32 R227, RZ, RZ, UR6 ;  /* 0x00000006ffe37e24 */ /* 0x000fe2000f8e00ff */
[----:B------:R-:W-:Y:S01]  /*27a0*/  USHF.L.U64.HI UR4, UR6, 0x4, UR7 ;  /* 0x0000000406047899 */ /* 0x000fe20008010207 */
[----:B------:R-:W-:Y:S03]  /*27b0*/  BSSY B1, `(.L_x_38) ;  /* 0x000000c000017945 */ /* 0x000fe60003800000 */
[----:B------:R-:W-:Y:S01]  /*27c0*/  LEA R224, P2, R227, R20, 0x4 ;  /* 0x00000014e3e07211 */ /* 0x000fe200078420ff */
[----:B--2---:R-:W-:-:S05]  /*27d0*/  HADD2.F32 R225, -RZ, R222.H0_H0 ;  /* 0x200000deffe17230 */ /* 0x004fca0000004100 */
[----:B------:R-:W-:-:S04]  /*27e0*/  FMUL R225, R225, R22 ;  /* 0x00000016e1e17220 */ /* 0x000fc80000400000 */
[----:B------:R-:W-:-:S05]  /*27f0*/  FFMA R225, R154, R23, R225 ;  /* 0x000000179ae17223 */ /* 0x000fca00000000e1 */
[----:B------:R-:W-:-:S04]  /*2800*/  F2FP.F16.F32.PACK_AB R225, RZ, R225 ;  /* 0x000000e1ffe1723e */ /* 0x000fc800000000ff */
[----:B------:R-:W-:Y:S02]  /*2810*/  PRMT R154, R225, 0x7610, R154 ;  /* 0x00007610e19a7816 */ /* 0x000fe4000000009a */
[----:B------:R-:W-:Y:S02]  /*2820*/  IADD3.X R225, R21, UR4, RZ, P2, !PT ;  /* 0x0000000415e17c10 */ /* 0x000fe400097fe4ff */
[----:B------:R-:W-:-:S03]  /*2830*/  ISETP.GT.AND P2, PT, R0, 0x1, P0 ;  /* 0x000000010000780c */ /* 0x000fc60000744270 */
[----:B------:R1:W-:Y:S10]  /*2840*/  @P3 STG.E.U16 desc[UR36][R224.64], R154 ;  /* 0x0000009ae0003986 */ /* 0x0003f4000c101524 */
[----:B------:R-:W-:Y:S05]  /*2850*/  @!P2 BRA `(.L_x_39) ;  /* 0x000000000004a947 */ /* 0x000fea0003800000 */
[----:B------:R2:W5:Y:S02]  /*2860*/  LDG.E.LTC128B.U16 R222, desc[UR36][R218.64+0x2] ;  /* 0x00000224dade7981 */ /* 0x000564000c1e1520 */
.L_x_39:
[----:B------:R-:W-:Y:S05]  /*2870*/  BSYNC B1 ;  /* 0x0000000000017941 */ /* 0x000fea0003800000 */
.L_x_38:
[----:B-----5:R-:W-:Y:S01]  /*2880*/  HADD2.F32 R221, -RZ, R222.H0_H0 ;  /* 0x200000deffdd7230 */ /* 0x020fe20000004100 */
[----:B------:R-:W-:Y:S01]  /*2890*/  ISETP.GT.AND P3, PT, R0, 0x8, P1 ;  /* 0x000000080000780c */ /* 0x000fe20000f64270 */
[----:B------:R-:W-:Y:S03]  /*28a0*/  BSSY B1, `(.L_x_40) ;  /* 0x000000a000017945 */ /* 0x000fe60003800000 */
[----:B-1----:R-:W-:-:S04]  /*28b0*/  FMUL R154, R221, R22 ;  /* 0x00000016dd9a7220 */ /* 0x002fc80000400000 */
[----:B------:R-:W-:Y:S01]  /*28c0*/  FFMA R154, R155, R23, R154 ;  /* 0x000000179b9a7223 */ /* 0x000fe2000000009a */
[----:B------:R-:W-:-:S04]  /*28d0*/  IMAD.MOV.U32 R155, RZ, RZ, R225 ;  /* 0x000000ffff9b7224 */ /* 0x000fc800078e00e1 */
[----:B------:R-:W-:-:S04]  /*28e0*/  F2FP.F16.F32.PACK_AB R154, RZ, R154 ;  /* 0x0000009aff9a723e */ /* 0x000fc800000000ff */
[----:B------:R-:W-:Y:S01]  /*28f0*/  PRMT R220, R154, 0x7610, R220 ;  /* 0x000076109adc7816 */ /* 0x000fe200000000dc */
[----:B------:R-:W-:-:S05]  /*2900*/  IMAD.MOV.U32 R154, RZ, RZ, R224 ;  /* 0x000000ffff9a7224 */ /* 0x000fca00078e00e0 */
[----:B------:R1:W-:Y:S01]  /*2910*/  @P2 STG.E.U16 desc[UR36][R154.64+0x2], R220 ;  /* 0x000002dc9a002986 */ /* 0x0003e2000c101524 */
[----:B------:R-:W-:Y:S05]  /*2920*/  @!P3 BRA `(.L_x_41) ;  /* 0x000000000004b947 */ /* 0x000fea0003800000 */
[----:B------:R3:W5:Y:S02]  /*2930*/  LDG.E.LTC128B.U16 R222, desc[UR36][R216.64+0x10] ;  /* 0x00001024d8de7981 */ /* 0x000764000c1e1520 */
.L_x_41:
[----:B------:R-:W-:Y:S05]  /*2940*/  BSYNC B1 ;  /* 0x0000000000017941 */ /* 0x000fea0003800000 */
.L_x_40:
[----:B-----5:R-:W-:Y:S01]  /*2950*/  HADD2.F32 R221, -RZ, R222.H0_H0 ;  /* 0x200000deffdd7230 */ /* 0x020fe20000004100 */
[----:B------:R-:W-:Y:S01]  /*2960*/  ISETP.GT.AND P2, PT, R0, 0x9, P1 ;  /* 0x000000090000780c */ /* 0x000fe20000f44270 */
[----:B------:R-:W-:Y:S03]  /*2970*/  BSSY B1, `(.L_x_42) ;  /* 0x0000007000017945 */ /* 0x000fe60003800000 */
[----:B------:R-:W-:-:S04]  /*2980*/  FMUL R221, R221, R22 ;  /* 0x00000016dddd7220 */ /* 0x000fc80000400000 */
[----:B------:R-:W-:-:S05]  /*2990*/  FFMA R221, R156, R23, R221 ;  /* 0x000000179cdd7223 */ /* 0x000fca00000000dd */
[----:B------:R-:W-:-:S05]  /*29a0*/  F2FP.F16.F32.PACK_AB R221, RZ, R221 ;  /* 0x000000ddffdd723e */ /* 0x000fca00000000ff */
[----:B------:R4:W-:Y:S01]  /*29b0*/  @P3 STG.E.U16 desc[UR36][R20.64+0x10], R221 ;  /* 0x000010dd14003986 */ /* 0x0009e2000c101524 */
[----:B------:R-:W-:Y:S05]  /*29c0*/  @!P2 BRA `(.L_x_43) ;  /* 0x000000000004a947 */ /* 0x000fea0003800000 */
[----:B------:R0:W5:Y:S02]  /*29d0*/  LDG.E.LTC128B.U16 R222, desc[UR36][R216.64+0x12] ;  /* 0x00001224d8de7981 */ /* 0x000164000c1e1520 */
.L_x_43:
[----:B------:R-:W-:Y:S05]  /*29e0*/  BSYNC B1 ;  /* 0x0000000000017941 */ /* 0x000fea0003800000 */
.L_x_42:
[----:B----45:R-:W-:Y:S01]  /*29f0*/  HADD2.F32 R221, -RZ, R222.H0_H0 ;  /* 0x200000deffdd7230 */ /* 0x030fe20000004100 */
[----:B------:R-:W-:Y:S04]  /*2a00*/  BSSY B1, `(.L_x_44) ;  /* 0x000000a000017945 */ /* 0x000fe80003800000 */
[----:B------:R-:W-:-:S04]  /*2a10*/  FMUL R156, R221, R22 ;  /* 0x00000016dd9c7220 */ /* 0x000fc80000400000 */
[----:B------:R-:W-:-:S05]  /*2a20*/  FFMA R156, R157, R23, R156 ;  /* 0x000000179d9c7223 */ /* 0x000fca000000009c */
[----:B------:R-:W-:-:S04]  /*2a30*/  F2FP.F16.F32.PACK_AB R156, RZ, R156 ;  /* 0x0000009cff9c723e */ /* 0x000fc800000000ff */
[----:B------:R-:W-:Y:S02]  /*2a40*/  PRMT R157, R156, 0x7610, R157 ;  /* 0x000076109c9d7816 */ /* 0x000fe4000000009d */
[----:B------:R-:W-:-:S03]  /*2a50*/  PRMT R156, R222, 0x7610, R156 ;  /* 0x00007610de9c7816 */ /* 0x000fc6000000009c */
[----:B------:R4:W-:Y:S01]  /*2a60*/  @P2 STG.E.U16 desc[UR36][R20.64+0x12], R157 ;  /* 0x0000129d14002986 */ /* 0x0009e2000c101524 */
[----:B------:R-:W-:-:S13]  /*2a70*/  ISETP.GT.AND P2, PT, R0, 0x8, P0 ;  /* 0x000000080000780c */ /* 0x000fda0000744270 */
[----:B----4-:R-:W-:Y:S05]  /*2a80*/  @!P2 BRA `(.L_x_45) ;  /* 0x000000000004a947 */ /* 0x010fea0003800000 */
[----:B------:R4:W5:Y:S02]  /*2a90*/  LDG.E.LTC128B.U16 R156, desc[UR36][R218.64+0x10] ;  /* 0x00001024da9c7981 */ /* 0x000964000c1e1520 */
.L_x_45:
[----:B------:R-:W-:Y:S05]  /*2aa0*/  BSYNC B1 ;  /* 0x0000000000017941 */ /* 0x000fea0003800000 */
.L_x_44:
[----:B-----5:R-:W-:Y:S01]  /*2ab0*/  HADD2.F32 R157, -RZ, R156.H0_H0 ;  /* 0x2000009cff9d7230 */ /* 0x020fe20000004100 */
[----:B------:R-:W-:-:S04]  /*2ac0*/  ISETP.GT.AND P3, PT, R0, 0x9, P0 ;  /* 0x000000090000780c */ /* 0x000fc80000764270 */
[----:B------:R-:W-:-:S04]  /*2ad0*/  FMUL R157, R157, R22 ;  /* 0x000000169d9d7220 */ /* 0x000fc80000400000 */
[----:B------:R-:W-:-:S05]  /*2ae0*/  FFMA R157, R158, R23, R157 ;  /* 0x000000179e9d7223 */ /* 0x000fca000000009d */
[----:B------:R-:W-:-:S04]  /*2af0*/  F2FP.F16.F32.PACK_AB R157, RZ, R157 ;  /* 0x0000009dff9d723e */ /* 0x000fc800000000ff */
[----:B-1----:R-:W-:-:S05]  /*2b00*/  PRMT R220, R157, 0x7610, R220 ;  /* 0x000076109ddc7816 */ /* 0x002fca00000000dc */
[----:B------:R-:W-:Y:S04]  /*2b10*/  @P2 STG.E.U16 desc[UR36][R154.64+0x10], R220 ;  /* 0x000010dc9a002986 */ /* 0x000fe8000c101524 */
[----:B------:R-:W2:Y:S01]  /*2b20*/  @P3 LDG.E.LTC128B.U16 R156, desc[UR36][R218.64+0x12] ;  /* 0x00001224da9c3981 */ /* 0x000ea2000c1e1520 */
[----:B------:R-:W-:Y:S01]  /*2b30*/  ISETP.GT.AND P2, PT, R0, 0x10, P1 ;  /* 0x000000100000780c */ /* 0x000fe20000f44270 */
[----:B--2---:R-:W-:-:S05]  /*2b40*/  HADD2.F32 R157, -RZ, R156.H0_H0 ;  /* 0x2000009cff9d7230 */ /* 0x004fca0000004100 */
[----:B------:R-:W-:-:S04]  /*2b50*/  FMUL R158, R157, R22 ;  /* 0x000000169d9e7220 */ /* 0x000fc80000400000 */
[----:B------:R-:W-:-:S05]  /*2b60*/  FFMA R158, R159, R23, R158 ;  /* 0x000000179f9e7223 */ /* 0x000fca000000009e */
[----:B------:R-:W-:-:S05]  /*2b70*/  F2FP.F16.F32.PACK_AB R158, RZ, R158 ;  /* 0x0000009eff9e723e */ /* 0x000fca00000000ff */
[----:B------:R1:W-:Y:S04]  /*2b80*/  @P3 STG.E.U16 desc[UR36][R154.64+0x12], R158 ;  /* 0x0000129e9a003986 */ /* 0x0003e8000c101524 */
[----:B------:R-:W2:Y:S01]  /*2b90*/  @P2 LDG.E.LTC128B.U16 R156, desc[UR36][R216.64+0x20] ;  /* 0x00002024d89c2981 */ /* 0x000ea2000c1e1520 */
[----:B------:R-:W-:Y:S01]  /*2ba0*/  ISETP.GT.AND P3, PT, R0, 0x11, P1 ;  /* 0x000000110000780c */ /* 0x000fe20000f64270 */
[----:B--2---:R-:W-:-:S05]  /*2bb0*/  HADD2.F32 R157, -RZ, R156.H0_H0 ;  /* 0x2000009cff9d7230 */ /* 0x004fca0000004100 */
[----:B------:R-:W-:-:S04]  /*2bc0*/  FMUL R157, R157, R22 ;  /* 0x000000169d9d7220 */ /* 0x000fc80000400000 */
[----:B------:R-:W-:-:S05]  /*2bd0*/  FFMA R157, R160, R23, R157 ;  /* 0x00000017a09d7223 */ /* 0x000fca000000009d */
[----:B------:R-:W-:-:S04]  /*2be0*/  F2FP.F16.F32.PACK_AB R157, RZ, R157 ;  /* 0x0000009dff9d723e */ /* 0x000fc800000000ff */
[----:B------:R-:W-:-:S05]  /*2bf0*/  PRMT R159, R157, 0x7610, R159 ;  /* 0x000076109d9f7816 */ /* 0x000fca000000009f */
[----:B------:R2:W-:Y:S04]  /*2c00*/  @P2 STG.E.U16 desc[UR36][R20.64+0x20], R159 ;  /* 0x0000209f14002986 */ /* 0x0005e8000c101524 */
[----:B------:R-:W3:Y:S01]  /*2c10*/  @P3 LDG.E.LTC128B.U16 R156, desc[UR36][R216.64+0x22] ;  /* 0x00002224d89c3981 */ /* 0x000ee2000c1e1520 */
[----:B------:R-:W-:Y:S01]  /*2c20*/  ISETP.GT.AND P2, PT, R0, 0x10, P0 ;  /* 0x000000100000780c */ /* 0x000fe20000744270 */
[----:B---3--:R-:W-:-:S05]  /*2c30*/  HADD2.F32 R157, -RZ, R156.H0_H0 ;  /* 0x2000009cff9d7230 */ /* 0x008fca0000004100 */
[----:B-1----:R-:W-:-:S04]  /*2c40*/  FMUL R158, R157, R22 ;  /* 0x000000169d9e7220 */ /* 0x002fc80000400000 */
[----:B------:R-:W-:-:S05]  /*2c50*/  FFMA R158, R161, R23, R158 ;  /* 0x00000017a19e7223 */ /* 0x000fca000000009e */
[----:B------:R-:W-:-:S04]  /*2c60*/  F2FP.F16.F32.PACK_AB R158, RZ, R158 ;  /* 0x0000009eff9e723e */ /* 0x000fc800000000ff */
[----:B------:R-:W-:-:S05]  /*2c70*/  PRMT R160, R158, 0x7610, R160 ;  /* 0x000076109ea07816 */ /* 0x000fca00000000a0 */
[----:B------:R-:W-:Y:S04]  /*2c80*/  @P3 STG.E.U16 desc[UR36][R20.64+0x22], R160 ;  /* 0x000022a014003986 */ /* 0x000fe8000c101524 */
[----:B------:R-:W3:Y:S01]  /*2c90*/  @P2 LDG.E.LTC128B.U16 R156, desc[UR36][R218.64+0x20] ;  /* 0x00002024da9c2981 */ /* 0x000ee2000c1e1520 */
[----:B------:R-:W-:Y:S01]  /*2ca0*/  ISETP.GT.AND P3, PT, R0, 0x11, P0 ;  /* 0x000000110000780c */ /* 0x000fe20000764270 */
[----:B---3--:R-:W-:Y:S01]  /*2cb0*/  HADD2.F32 R157, -RZ, R156.H0_H0 ;  /* 0x2000009cff9d7230 */ /* 0x008fe20000004100 */
[----:B------:R-:W-:-:S04]  /*2cc0*/  PRMT R158, R156, 0x7610, R158 ;  /* 0x000076109c9e7816 */ /* 0x000fc8000000009e */
[----:B------:R-:W-:-:S04]  /*2cd0*/  FMUL R157, R157, R22 ;  /* 0x000000169d9d7220 */ /* 0x000fc80000400000 */
[----:B------:R-:W-:-:S05]  /*2ce0*/  FFMA R157, R162, R23, R157 ;  /* 0x00000017a29d7223 */ /* 0x000fca000000009d */
[----:B------:R-:W-:-:S04]  /*2cf0*/  F2FP.F16.F32.PACK_AB R157, RZ, R157 ;  /* 0x0000009dff9d723e */ /* 0x000fc800000000ff */
[----:B--2---:R-:W-:-:S05]  /*2d00*/  PRMT R159, R157, 0x7610, R159 ;  /* 0x000076109d9f7816 */ /* 0x004fca000000009f */
[----:B------:R1:W-:Y:S04]  /*2d10*/  @P2 STG.E.U16 desc[UR36][R154.64+0x20], R159 ;  /* 0x0000209f9a002986 */ /* 0x0003e8000c101524 */
[----:B------:R-:W2:Y:S01]  /*2d20*/  @P3 LDG.E.LTC128B.U16 R158, desc[UR36][R218.64+0x22] ;  /* 0x00002224da9e3981 */ /* 0x000ea2000c1e1520 */
[----:B------:R-:W-:Y:S01]  /*2d30*/  ISETP.GT.AND P2, PT, R0, 0x18, P1 ;  /* 0x000000180000780c */ /* 0x000fe20000f44270 */
[----:B--2---:R-:W-:-:S05]  /*2d40*/  HADD2.F32 R157, -RZ, R158.H0_H0 ;  /* 0x2000009eff9d7230 */ /* 0x004fca0000004100 */
[----:B------:R-:W-:-:S04]  /*2d50*/  FMUL R156, R157, R22 ;  /* 0x000000169d9c7220 */ /* 0x000fc80000400000 */
[----:B------:R-:W-:-:S05]  /*2d60*/  FFMA R156, R163, R23, R156 ;  /* 0x00000017a39c7223 */ /* 0x000fca000000009c */
[----:B------:R-:W-:-:S05]  /*2d70*/  F2FP.F16.F32.PACK_AB R156, RZ, R156 ;  /* 0x0000009cff9c723e */ /* 0x000fca00000000ff */
[----:B------:R2:W-:Y:S04]  /*2d80*/  @P3 STG.E.U16 desc[UR36][R154.64+0x22], R156 ;  /* 0x0000229c9a003986 */ /* 0x0005e8000c101524 */
[----:B------:R-:W3:Y:S01]  /*2d90*/  @P2 LDG.E.LTC128B.U16 R158, desc[UR36][R216.64+0x30] ;  /* 0x00003024d89e2981 */ /* 0x000ee2000c1e1520 */
[----:B------:R-:W-:Y:S01]  /*2da0*/  ISETP.GT.AND P3, PT, R0, 0x19, P1 ;  /* 0x000000190000780c */ /* 0x000fe20000f64270 */
[----:B---3--:R-:W-:-:S05]  /*2db0*/  HADD2.F32 R157, -RZ, R158.H0_H0 ;  /* 0x2000009eff9d7230 */ /* 0x008fca0000004100 */
[----:B------:R-:W-:-:S04]  /*2dc0*/  FMUL R157, R157, R22 ;  /* 0x000000169d9d7220 */ /* 0x000fc80000400000 */
[----:B------:R-:W-:-:S05]  /*2dd0*/  FFMA R157, R164, R23, R157 ;  /* 0x00000017a49d7223 */ /* 0x000fca000000009d */
[----:B------:R-:W-:-:S04]  /*2de0*/  F2FP.F16.F32.PACK_AB R157, RZ, R157 ;  /* 0x0000009dff9d723e */ /* 0x000fc800000000ff */
[----:B-1----:R-:W-:-:S05]  /*2df0*/  PRMT R159, R157, 0x7610, R159 ;  /* 0x000076109d9f7816 */ /* 0x002fca000000009f */
[----:B------:R1:W-:Y:S04]  /*2e00*/  @P2 STG.E.U16 desc[UR36][R20.64+0x30], R159 ;  /* 0x0000309f14002986 */ /* 0x0003e8000c101524 */
[----:B------:R-:W3:Y:S01]  /*2e10*/  @P3 LDG.E.LTC128B.U16 R158, desc[UR36][R216.64+0x32] ;  /* 0x00003224d89e3981 */ /* 0x000ee2000c1e1520 */
[----:B------:R-:W-:Y:S01]  /*2e20*/  ISETP.GT.AND P2, PT, R0, 0x18, P0 ;  /* 0x000000180000780c */ /* 0x000fe20000744270 */
[----:B---3--:R-:W-:-:S05]  /*2e30*/  HADD2.F32 R157, -RZ, R158.H0_H0 ;  /* 0x2000009eff9d7230 */ /* 0x008fca0000004100 */
[----:B--2---:R-:W-:-:S04]  /*2e40*/  FMUL R156, R157, R22 ;  /* 0x000000169d9c7220 */ /* 0x004fc80000400000 */
        /* <DEDUP_REMOVED lines=365> */
[----:B---3--:R-:W-:Y:S01]  /*4520*/  HADD2.F32 R157, -RZ, R158.H0_H0 ;  /* 0x2000009eff9d7230 */ /* 0x008fe20000004100 */
[----:B------:R-:W-:-:S04]  /*4530*/  PRMT R162, R158, 0x7610, R162 ;  /* 0x000076109ea27816 */ /* 0x000fc800000000a2 */
[----:B------:R-:W-:-:S04]  /*4540*/  FMUL R157, R157, R22 ;  /* 0x000000169d9d7220 */ /* 0x000fc80000400000 */
[----:B------:R-:W-:-:S05]  /*4550*/  FFMA R157, R214, R23, R157 ;  /* 0x00000017d69d7223 */ /* 0x000fca000000009d */
[----:B------:R-:W-:-:S04]  /*4560*/  F2FP.F16.F32.PACK_AB R157, RZ, R157 ;  /* 0x0000009dff9d723e */ /* 0x000fc800000000ff */
[----:B------:R-:W-:-:S05]  /*4570*/  PRMT R160, R157, 0x7610, R160 ;  /* 0x000076109da07816 */ /* 0x000fca00000000a0 */
[----:B------:R3:W-:Y:S04]  /*4580*/  @P2 STG.E.U16 desc[UR36][R154.64+0xf0], R160 ;  /* 0x0000f0a09a002986 */ /* 0x0007e8000c101524 */
[----:B------:R-:W4:Y:S01]  /*4590*/  @P1 LDG.E.LTC128B.U16 R162, desc[UR36][R218.64+0xf2] ;  /* 0x0000f224daa21981 */ /* 0x000f22000c1e1520 */
[----:B------:R-:W-:-:S05]  /*45a0*/  IADD3 R163, P0, R223, 0x80, RZ ;  /* 0x00000080dfa37810 */ /* 0x000fca0007f1e0ff */
[----:B-1----:R-:W-:Y:S01]  /*45b0*/  IMAD.X R159, RZ, RZ, UR9, P0 ;  /* 0x00000009ff9f7e24 */ /* 0x002fe200080e06ff */
[----:B------:R-:W-:-:S03]  /*45c0*/  ISETP.GT.AND P0, PT, R3, 0x80, PT ;  /* 0x000000800300780c */ /* 0x000fc60003f04270 */
[----:B--2---:R-:W-:Y:S01]  /*45d0*/  IMAD R156, R159, R8, RZ ;  /* 0x000000089f9c7224 */ /* 0x004fe200078e02ff */
[----:B------:R-:W-:-:S03]  /*45e0*/  ISETP.GT.AND P4, PT, R0, RZ, P0 ;  /* 0x000000ff0000720c */ /* 0x000fc60000784270 */
[----:B------:R-:W-:Y:S02]  /*45f0*/  IMAD R165, R163, R9, R156 ;  /* 0x00000009a3a57224 */ /* 0x000fe400078e029c */
[----:B----4-:R-:W-:-:S05]  /*4600*/  HADD2.F32 R157, -RZ, R162.H0_H0 ;  /* 0x200000a2ff9d7230 */ /* 0x010fca0000004100 */
[----:B------:R-:W-:Y:S01]  /*4610*/  FMUL R158, R157, R22 ;  /* 0x000000169d9e7220 */ /* 0x000fe20000400000 */
[----:B------:R-:W-:-:S04]  /*4620*/  IMAD.WIDE.U32 R156, R163, R8, R14 ;  /* 0x00000008a39c7225 */ /* 0x000fc800078e000e */
[----:B------:R-:W-:Y:S01]  /*4630*/  FFMA R215, R215, R23, R158 ;  /* 0x00000017d7d77223 */ /* 0x000fe2000000009e */
[----:B------:R-:W-:Y:S01]  /*4640*/  IMAD.IADD R157, R157, 0x1, R165 ;  /* 0x000000019d9d7824 */ /* 0x000fe200078e02a5 */
[----:B------:R-:W-:-:S03]  /*4650*/  LEA R158, P2, R156, R10, 0x1 ;  /* 0x0000000a9c9e7211 */ /* 0x000fc600078408ff */
[----:B------:R-:W-:Y:S02]  /*4660*/  F2FP.F16.F32.PACK_AB R215, RZ, R215 ;  /* 0x000000d7ffd7723e */ /* 0x000fe400000000ff */
[----:B------:R-:W-:-:S03]  /*4670*/  LEA.HI.X R159, R156, R11, R157, 0x1, P2 ;  /* 0x0000000b9c9f7211 */ /* 0x000fc600010f0c9d */
[----:B------:R1:W-:Y:S04]  /*4680*/  @P1 STG.E.U16 desc[UR36][R154.64+0xf2], R215 ;  /* 0x0000f2d79a001986 */ /* 0x0003e8000c101524 */
[----:B------:R-:W2:Y:S01]  /*4690*/  @P4 LDG.E.LTC128B.U16 R162, desc[UR36][R158.64] ;  /* 0x000000249ea24981 */ /* 0x000ea2000c1e1520 */
[----:B------:R-:W-:Y:S01]  /*46a0*/  IMAD.WIDE.U32 R156, R163, R8, R4 ;  /* 0x00000008a39c7225 */ /* 0x000fe200078e0004 */
[----:B------:R-:W-:Y:S01]  /*46b0*/  USHF.L.U32 UR4, UR6, 0x8, URZ ;  /* 0x0000000806047899 */ /* 0x000fe2000800063f */
[----:B------:R-:W-:Y:S01]  /*46c0*/  ISETP.GT.AND P2, PT, R0, 0x1, P0 ;  /* 0x000000010000780c */ /* 0x000fe20000744270 */
[----:B------:R-:W-:Y:S01]  /*46d0*/  USHF.L.U64.HI UR5, UR6, 0x8, UR7 ;  /* 0x0000000806057899 */ /* 0x000fe20008010207 */
[----:B------:R-:W-:Y:S02]  /*46e0*/  IMAD.IADD R157, R165, 0x1, R157 ;  /* 0x00000001a59d7824 */ /* 0x000fe400078e029d */
[----:B--2---:R-:W-:Y:S01]  /*46f0*/  HADD2.F32 R161, -RZ, R162.H0_H0 ;  /* 0x200000a2ffa17230 */ /* 0x004fe20000004100 */
[----:B------:R-:W-:-:S04]  /*4700*/  PRMT R164, R162, 0x7610, R164 ;  /* 0x00007610a2a47816 */ /* 0x000fc800000000a4 */
[----:B------:R-:W-:-:S04]  /*4710*/  FMUL R161, R161, R22 ;  /* 0x00000016a1a17220 */ /* 0x000fc80000400000 */
[----:B------:R-:W-:Y:S01]  /*4720*/  FFMA R88, R88, R23, R161 ;  /* 0x0000001758587223 */ /* 0x000fe200000000a1 */
[----:B---3--:R-:W-:Y:S01]  /*4730*/  IMAD.WIDE.U32 R160, R6, UR43, R156 ;  /* 0x0000002b06a07c25 */ /* 0x008fe2000f8e009c */
[----:B------:R-:W-:-:S03]  /*4740*/  IADD3 R156, P1, R20, UR4, RZ ;  /* 0x00000004149c7c10 */ /* 0x000fc6000ff3e0ff */
[----:B-1----:R-:W-:Y:S01]  /*4750*/  F2FP.F16.F32.PACK_AB R155, RZ, R88 ;  /* 0x00000058ff9b723e */ /* 0x002fe200000000ff */
[----:B------:R-:W-:Y:S01]  /*4760*/  IMAD.IADD R88, R7, 0x1, R161 ;  /* 0x0000000107587824 */ /* 0x000fe200078e02a1 */
[C---:B------:R-:W-:Y:S02]  /*4770*/  LEA R154, P3, R160.reuse, R10, 0x1 ;  /* 0x0000000aa09a7211 */ /* 0x040fe400078608ff */
[----:B------:R-:W-:Y:S02]  /*4780*/  IADD3.X R157, R21, UR5, RZ, P1, !PT ;  /* 0x00000005159d7c10 */ /* 0x000fe40008ffe4ff */
[----:B------:R-:W-:Y:S02]  /*4790*/  PRMT R158, R155, 0x7610, R158 ;  /* 0x000076109b9e7816 */ /* 0x000fe4000000009e */
[----:B------:R-:W-:-:S03]  /*47a0*/  LEA.HI.X R155, R160, R11, R88, 0x1, P3 ;  /* 0x0000000ba09b7211 */ /* 0x000fc600018f0c58 */
[----:B------:R1:W-:Y:S04]  /*47b0*/  @P4 STG.E.U16 desc[UR36][R156.64], R158 ;  /* 0x0000009e9c004986 */ /* 0x0003e8000c101524 */
[----:B------:R-:W2:Y:S01]  /*47c0*/  @P2 LDG.E.LTC128B.U16 R164, desc[UR36][R154.64+0x2] ;  /* 0x000002249aa42981 */ /* 0x000ea2000c1e1520 */
[----:B------:R-:W-:Y:S01]  /*47d0*/  IMAD.WIDE.U32 R162, R163, R8, R152 ;  /* 0x00000008a3a27225 */ /* 0x000fe200078e0098 */
[----:B------:R-:W-:-:S03]  /*47e0*/  ISETP.GT.AND P1, PT, R3, 0x88, PT ;  /* 0x000000880300780c */ /* 0x000fc60003f24270 */
[----:B------:R-:W-:Y:S01]  /*47f0*/  IMAD.IADD R165, R165, 0x1, R163 ;  /* 0x00000001a5a57824 */ /* 0x000fe200078e02a3 */
[----:B------:R-:W-:Y:S01]  /*4800*/  ISETP.GT.AND P3, PT, R0, RZ, P1 ;  /* 0x000000ff0000720c */ /* 0x000fe20000f64270 */
[----:B--2---:R-:W-:-:S05]  /*4810*/  HADD2.F32 R159, -RZ, R164.H0_H0 ;  /* 0x200000a4ff9f7230 */ /* 0x004fca0000004100 */
[----:B------:R-:W-:Y:S01]  /*4820*/  FMUL R88, R159, R22 ;  /* 0x000000169f587220 */ /* 0x000fe20000400000 */
[----:B------:R-:W-:-:S03]  /*4830*/  IADD3 R159, P4, R12, R162, RZ ;  /* 0x000000a20c9f7210 */ /* 0x000fc60007f9e0ff */
[----:B------:R-:W-:Y:S01]  /*4840*/  FFMA R88, R89, R23, R88 ;  /* 0x0000001759587223 */ /* 0x000fe20000000058 */
[----:B------:R-:W-:Y:S02]  /*4850*/  @P2 IMAD.MOV.U32 R89, RZ, RZ, R157 ;  /* 0x000000ffff592224 */ /* 0x000fe400078e009d */
[----:B------:R-:W-:Y:S01]  /*4860*/  IMAD.X R160, R165, 0x1, R15, P4 ;  /* 0x00000001a5a07824 */ /* 0x000fe200020e060f */
[C---:B-1----:R-:W-:Y:S02]  /*4870*/  LEA R158, P4, R159.reuse, R10, 0x1 ;  /* 0x0000000a9f9e7211 */ /* 0x042fe400078808ff */
[----:B------:R-:W-:Y:S02]  /*4880*/  F2FP.F16.F32.PACK_AB R88, RZ, R88 ;  /* 0x00000058ff58723e */ /* 0x000fe400000000ff */
[----:B------:R-:W-:Y:S02]  /*4890*/  LEA.HI.X R159, R159, R11, R160, 0x1, P4 ;  /* 0x0000000b9f9f7211 */ /* 0x000fe400020f0ca0 */
[----:B------:R-:W-:Y:S01]  /*48a0*/  PRMT R163, R88, 0x7610, R163 ;  /* 0x0000761058a37816 */ /* 0x000fe200000000a3 */
[----:B------:R-:W-:-:S05]  /*48b0*/  @P2 IMAD.MOV.U32 R88, RZ, RZ, R156 ;  /* 0x000000ffff582224 */ /* 0x000fca00078e009c */
[----:B------:R1:W-:Y:S04]  /*48c0*/  @P2 STG.E.U16 desc[UR36][R88.64+0x2], R163 ;  /* 0x000002a358002986 */ /* 0x0003e8000c101524 */
[----:B------:R-:W2:Y:S01]  /*48d0*/  @P3 LDG.E.LTC128B.U16 R164, desc[UR36][R158.64] ;  /* 0x000000249ea43981 */ /* 0x000ea2000c1e1520 */
[----:B------:R-:W-:Y:S02]  /*48e0*/  IADD3 R162, P2, R4, R162, RZ ;  /* 0x000000a204a27210 */ /* 0x000fe40007f5e0ff */
[----:B------:R-:W-:-:S03]  /*48f0*/  IADD3 R160, P4, R224, UR4, RZ ;  /* 0x00000004e0a07c10 */ /* 0x000fc6000ff9e0ff */
[----:B-1----:R-:W-:Y:S01]  /*4900*/  IMAD.X R163, R5, 0x1, R165, P2 ;  /* 0x0000000105a37824 */ /* 0x002fe200010e06a5 */
[----:B------:R-:W-:Y:S01]  /*4910*/  ISETP.GT.AND P2, PT, R0, 0x1, P1 ;  /* 0x000000010000780c */ /* 0x000fe20000f44270 */
[----:B------:R-:W-:-:S04]  /*4920*/  IMAD.WIDE.U32 R162, R6, UR43, R162 ;  /* 0x0000002b06a27c25 */ /* 0x000fc8000f8e00a2 */
[----:B------:R-:W-:Y:S01]  /*4930*/  IMAD.IADD R89, R7, 0x1, R163 ;  /* 0x0000000107597824 */ /* 0x000fe200078e02a3 */
[----:B------:R-:W-:-:S04]  /*4940*/  LEA R88, P5, R162, R10, 0x1 ;  /* 0x0000000aa2587211 */ /* 0x000fc800078a08ff */
[----:B------:R-:W-:Y:S01]  /*4950*/  LEA.HI.X R89, R162, R11, R89, 0x1, P5 ;  /* 0x0000000ba2597211 */ /* 0x000fe200028f0c59 */
[----:B--2---:R-:W-:-:S05]  /*4960*/  HADD2.F32 R161, -RZ, R164.H0_H0 ;  /* 0x200000a4ffa17230 */ /* 0x004fca0000004100 */
[----:B------:R-:W-:-:S04]  /*4970*/  FMUL R161, R161, R22 ;  /* 0x00000016a1a17220 */ /* 0x000fc80000400000 */
[----:B------:R-:W-:-:S05]  /*4980*/  FFMA R161, R90, R23, R161 ;  /* 0x000000175aa17223 */ /* 0x000fca00000000a1 */
[----:B------:R-:W-:Y:S02]  /*4990*/  F2FP.F16.F32.PACK_AB R90, RZ, R161 ;  /* 0x000000a1ff5a723e */ /* 0x000fe400000000ff */
[----:B------:R-:W-:Y:S02]  /*49a0*/  IADD3.X R161, R225, UR5, RZ, P4, !PT ;  /* 0x00000005e1a17c10 */ /* 0x000fe4000a7fe4ff */
[----:B------:R-:W-:-:S05]  /*49b0*/  PRMT R163, R90, 0x7610, R163 ;  /* 0x000076105aa37816 */ /* 0x000fca00000000a3 */
[----:B------:R-:W-:Y:S04]  /*49c0*/  @P3 STG.E.U16 desc[UR36][R160.64], R163 ;  /* 0x000000a3a0003986 */ /* 0x000fe8000c101524 */
[----:B------:R-:W2:Y:S01]  /*49d0*/  @P2 LDG.E.LTC128B.U16 R164, desc[UR36][R88.64+0x2] ;  /* 0x0000022458a42981 */ /* 0x000ea2000c1e1520 */
[----:B------:R-:W-:Y:S01]  /*49e0*/  ISETP.GT.AND P4, PT, R0, 0x8, P0 ;  /* 0x000000080000780c */ /* 0x000fe20000784270 */
[----:B--2---:R-:W-:-:S05]  /*49f0*/  HADD2.F32 R159, -RZ, R164.H0_H0 ;  /* 0x200000a4ff9f7230 */ /* 0x004fca0000004100 */
[----:B------:R-:W-:-:S04]  /*4a00*/  FMUL R90, R159, R22 ;  /* 0x000000169f5a7220 */ /* 0x000fc80000400000 */
[----:B------:R-:W-:Y:S01]  /*4a10*/  FFMA R91, R91, R23, R90 ;  /* 0x000000175b5b7223 */ /* 0x000fe2000000005a */
[----:B------:R-:W-:-:S04]  /*4a20*/  IADD3 R90, P3, R224, UR4, RZ ;  /* 0x00000004e05a7c10 */ /* 0x000fc8000ff7e0ff */
[----:B------:R-:W-:Y:S02]  /*4a30*/  F2FP.F16.F32.PACK_AB R158, RZ, R91 ;  /* 0x0000005bff9e723e */ /* 0x000fe400000000ff */
[----:B------:R-:W-:-:S05]  /*4a40*/  IADD3.X R91, R225, UR5, RZ, P3, !PT ;  /* 0x00000005e15b7c10 */ /* 0x000fca0009ffe4ff */
[----:B------:R1:W-:Y:S04]  /*4a50*/  @P2 STG.E.U16 desc[UR36][R90.64+0x2], R158 ;  /* 0x0000029e5a002986 */ /* 0x0003e8000c101524 */
[----:B------:R-:W2:Y:S01]  /*4a60*/  @P4 LDG.E.LTC128B.U16 R164, desc[UR36][R154.64+0x10] ;  /* 0x000010249aa44981 */ /* 0x000ea2000c1e1520 */
[----:B------:R-:W-:Y:S01]  /*4a70*/  ISETP.GT.AND P2, PT, R0, 0x9, P0 ;  /* 0x000000090000780c */ /* 0x000fe20000744270 */
[----:B-1----:R-:W-:Y:S02]  /*4a80*/  @P4 IMAD.MOV.U32 R90, RZ, RZ, R156 ;  /* 0x000000ffff5a4224 */ /* 0x002fe400078e009c */
[----:B------:R-:W-:Y:S02]  /*4a90*/  @P4 IMAD.MOV.U32 R91, RZ, RZ, R157 ;  /* 0x000000ffff5b4224 */ /* 0x000fe400078e009d */
[----:B--2---:R-:W-:-:S05]  /*4aa0*/  HADD2.F32 R159, -RZ, R164.H0_H0 ;  /* 0x200000a4ff9f7230 */ /* 0x004fca0000004100 */
[----:B------:R-:W-:-:S04]  /*4ab0*/  FMUL R159, R159, R22 ;  /* 0x000000169f9f7220 */ /* 0x000fc80000400000 */
[----:B------:R-:W-:-:S05]  /*4ac0*/  FFMA R159, R92, R23, R159 ;  /* 0x000000175c9f7223 */ /* 0x000fca000000009f */
[----:B------:R-:W-:-:S04]  /*4ad0*/  F2FP.F16.F32.PACK_AB R159, RZ, R159 ;  /* 0x0000009fff9f723e */ /* 0x000fc800000000ff */
[----:B------:R-:W-:-:S05]  /*4ae0*/  PRMT R160, R159, 0x7610, R160 ;  /* 0x000076109fa07816 */ /* 0x000fca00000000a0 */
        /* <DEDUP_REMOVED lines=12> */
[----:B------:R-:W-:Y:S02]  /*4bb0*/  ISETP.GT.AND P4, PT, R0, 0x9, P1 ;  /* 0x000000090000780c */ /* 0x000fe40000f84270 */
[----:B------:R-:W-:Y:S01]  /*4bc0*/  IADD3 R92, P2, R224, UR4, RZ ;  /* 0x00000004e05c7c10 */ /* 0x000fe2000ff5e0ff */
[----:B--2---:R-:W-:-:S05]  /*4bd0*/  HADD2.F32 R93, -RZ, R164.H0_H0 ;  /* 0x200000a4ff5d7230 */ /* 0x004fca0000004100 */
[----:B------:R-:W-:-:S04]  /*4be0*/  FMUL R93, R93, R22 ;  /* 0x000000165d5d7220 */ /* 0x000fc80000400000 */
[----:B------:R-:W-:-:S05]  /*4bf0*/  FFMA R93, R94, R23, R93 ;  /* 0x000000175e5d7223 */ /* 0x000fca000000005d */
[----:B-1----:R-:W-:Y:S02]  /*4c00*/  F2FP.F16.F32.PACK_AB R91, RZ, R93 ;  /* 0x0000005dff5b723e */ /* 0x002fe400000000ff */
        /* <DEDUP_REMOVED lines=538> */
[----:B------:R-:W-:Y:S02]  /*6db0*/  ISETP.GT.AND P1, PT, R0, 0x79, P1 ;  /* 0x000000790000780c */ /* 0x000fe40000f24270 */
[----:B-1----:R-:W-:Y:S01]  /*6dc0*/  IADD3 R90, P0, R224, UR4, RZ ;  /* 0x00000004e05a7c10 */ /* 0x002fe2000ff1e0ff */
[----:B---3--:R-:W-:-:S05]  /*6dd0*/  HADD2.F32 R91, -RZ, R164.H0_H0 ;  /* 0x200000a4ff5b7230 */ /* 0x008fca0000004100 */
[----:B------:R-:W-:-:S04]  /*6de0*/  FMUL R91, R91, R22 ;  /* 0x000000165b5b7220 */ /* 0x000fc80000400000 */
[----:B------:R-:W-:-:S05]  /*6df0*/  FFMA R91, R150, R23, R91 ;  /* 0x00000017965b7223 */ /* 0x000fca000000005b */
[----:B------:R-:W-:Y:S02]  /*6e00*/  F2FP.F16.F32.PACK_AB R92, RZ, R91 ;  /* 0x0000005bff5c723e */ /* 0x000fe400000000ff */
[----:B------:R-:W-:Y:S02]  /*6e10*/  IADD3.X R91, R225, UR5, RZ, P0, !PT ;  /* 0x00000005e15b7c10 */ /* 0x000fe400087fe4ff */
[----:B------:R-:W-:-:S05]  /*6e20*/  PRMT R95, R92, 0x7610, R95 ;  /* 0x000076105c5f7816 */ /* 0x000fca000000005f */
[----:B------:R1:W-:Y:S04]  /*6e30*/  @P2 STG.E.U16 desc[UR36][R90.64+0xf0], R95 ;  /* 0x0000f05f5a002986 */ /* 0x0003e8000c101524 */
[----:B------:R3:W4:Y:S01]  /*6e40*/  @P1 LDG.E.LTC128B.U16 R164, desc[UR36][R88.64+0xf2] ;  /* 0x0000f22458a41981 */ /* 0x000722000c1e1520 */
[----:B------:R-:W-:-:S05]  /*6e50*/  IADD3 R223, P0, R223, 0x100, RZ ;  /* 0x00000100dfdf7810 */ /* 0x000fca0007f1e0ff */
[----:B--2---:R-:W-:Y:S01]  /*6e60*/  IMAD.X R93, RZ, RZ, UR9, P0 ;  /* 0x00000009ff5d7e24 */ /* 0x004fe200080e06ff */
[----:B------:R-:W-:-:S03]  /*6e70*/  ISETP.GT.AND P0, PT, R3, 0x100, PT ;  /* 0x000001000300780c */ /* 0x000fc60003f04270 */
[----:B------:R-:W-:Y:S01]  /*6e80*/  IMAD R92, R93, R8, RZ ;  /* 0x000000085d5c7224 */ /* 0x000fe200078e02ff */
[----:B------:R-:W-:Y:S02]  /*6e90*/  ISETP.GT.AND P2, PT, R0, RZ, P0 ;  /* 0x000000ff0000720c */ /* 0x000fe40000744270 */
[----:B---3--:R-:W-:Y:S01]  /*6ea0*/  IADD3 R88, P3, R224, UR4, RZ ;  /* 0x00000004e0587c10 */ /* 0x008fe2000ff7e0ff */
[----:B------:R-:W-:-:S03]  /*6eb0*/  IMAD R97, R223, R9, R92 ;  /* 0x00000009df617224 */ /* 0x000fc600078e025c */
[----:B------:R-:W-:Y:S01]  /*6ec0*/  IADD3.X R89, R225, UR5, RZ, P3, !PT ;  /* 0x00000005e1597c10 */ /* 0x000fe20009ffe4ff */
[----:B----4-:R-:W-:-:S05]  /*6ed0*/  HADD2.F32 R93, -RZ, R164.H0_H0 ;  /* 0x200000a4ff5d7230 */ /* 0x010fca0000004100 */
[----:B------:R-:W-:Y:S01]  /*6ee0*/  FMUL R94, R93, R22 ;  /* 0x000000165d5e7220 */ /* 0x000fe20000400000 */
[----:B------:R-:W-:-:S04]  /*6ef0*/  IMAD.WIDE.U32 R92, R223, R8, R14 ;  /* 0x00000008df5c7225 */ /* 0x000fc800078e000e */
[----:B------:R-:W-:Y:S01]  /*6f00*/  FFMA R94, R151, R23, R94 ;  /* 0x00000017975e7223 */ /* 0x000fe2000000005e */
[----:B------:R-:W-:Y:S01]  /*6f10*/  IMAD.IADD R9, R93, 0x1, R97 ;  /* 0x000000015d097824 */ /* 0x000fe200078e0261 */
[----:B-1----:R-:W-:-:S03]  /*6f20*/  LEA R90, P4, R92, R10, 0x1 ;  /* 0x0000000a5c5a7211 */ /* 0x002fc600078808ff */
[----:B------:R-:W-:Y:S02]  /*6f30*/  F2FP.F16.F32.PACK_AB R94, RZ, R94 ;  /* 0x0000005eff5e723e */ /* 0x000fe400000000ff */
[----:B------:R-:W-:Y:S02]  /*6f40*/  LEA.HI.X R91, R92, R11, R9, 0x1, P4 ;  /* 0x0000000b5c5b7211 */ /* 0x000fe400020f0c09 */
[----:B------:R-:W-:-:S05]  /*6f50*/  PRMT R93, R94, 0x7610, R93 ;  /* 0x000076105e5d7816 */ /* 0x000fca000000005d */
[----:B------:R1:W-:Y:S04]  /*6f60*/  @P1 STG.E.U16 desc[UR36][R88.64+0xf2], R93 ;  /* 0x0000f25d58001986 */ /* 0x0003e8000c101524 */
[----:B------:R-:W2:Y:S01]  /*6f70*/  @P2 LDG.E.LTC128B.U16 R164, desc[UR36][R90.64] ;  /* 0x000000245aa42981 */ /* 0x000ea2000c1e1520 */
[----:B------:R-:W-:Y:S01]  /*6f80*/  IMAD.U32 R96, RZ, RZ, UR6 ;  /* 0x00000006ff607e24 */ /* 0x000fe2000f8e00ff */
[----:B------:R-:W-:Y:S01]  /*6f90*/  ISETP.GT.AND P3, PT, R0, 0x1, P0 ;  /* 0x000000010000780c */ /* 0x000fe20000764270 */
[----:B------:R-:W-:Y:S01]  /*6fa0*/  IMAD.U32 R94, RZ, RZ, UR6 ;  /* 0x00000006ff5e7e24 */ /* 0x000fe2000f8e00ff */
[----:B------:R-:W-:Y:S01]  /*6fb0*/  BSSY B1, `(.L_x_46) ;  /* 0x0000013000017945 */ /* 0x000fe20003800000 */
[----:B------:R-:W-:Y:S02]  /*6fc0*/  IMAD.U32 R99, RZ, RZ, UR7 ;  /* 0x00000007ff637e24 */ /* 0x000fe4000f8e00ff */
[----:B-1----:R-:W-:-:S03]  /*6fd0*/  IMAD.WIDE.U32 R92, R223, R8, R4 ;  /* 0x00000008df5c7225 */ /* 0x002fc600078e0004 */
[----:B------:R-:W-:Y:S01]  /*6fe0*/  SHF.L.U64.HI R89, R94, 0x9, R99 ;  /* 0x000000095e597819 */ /* 0x000fe20000010263 */
[----:B------:R-:W-:Y:S02]  /*6ff0*/  IMAD.IADD R93, R97, 0x1, R93 ;  /* 0x00000001615d7824 */ /* 0x000fe400078e025d */
[----:B------:R-:W-:-:S04]  /*7000*/  IMAD.WIDE.U32 R92, R6, UR43, R92 ;  /* 0x0000002b065c7c25 */ /* 0x000fc8000f8e005c */
[----:B--2---:R-:W-:-:S05]  /*7010*/  HADD2.F32 R9, -RZ, R164.H0_H0 ;  /* 0x200000a4ff097230 */ /* 0x004fca0000004100 */
[----:B------:R-:W-:Y:S01]  /*7020*/  FMUL R95, R9, R22 ;  /* 0x00000016095f7220 */ /* 0x000fe20000400000 */
[----:B------:R-:W-:-:S03]  /*7030*/  IMAD.SHL.U32 R9, R96, 0x200, RZ ;  /* 0x0000020060097824 */ /* 0x000fc600078e00ff */
[----:B------:R-:W-:Y:S01]  /*7040*/  FFMA R95, R24, R23, R95 ;  /* 0x00000017185f7223 */ /* 0x000fe2000000005f */
[----:B------:R-:W-:Y:S01]  /*7050*/  IMAD.IADD R24, R7, 0x1, R93 ;  /* 0x0000000107187824 */ /* 0x000fe200078e025d */
[----:B------:R-:W-:Y:S02]  /*7060*/  IADD3 R90, P1, R9, R20, RZ ;  /* 0x00000014095a7210 */ /* 0x000fe40007f3e0ff */
[C---:B------:R-:W-:Y:S02]  /*7070*/  LEA R20, P4, R92.reuse, R10, 0x1 ;  /* 0x0000000a5c147211 */ /* 0x040fe400078808ff */
[----:B------:R-:W-:Y:S01]  /*7080*/  F2FP.F16.F32.PACK_AB R95, RZ, R95 ;  /* 0x0000005fff5f723e */ /* 0x000fe200000000ff */
[----:B------:R-:W-:Y:S01]  /*7090*/  IMAD.X R91, R89, 0x1, R21, P1 ;  /* 0x00000001595b7824 */ /* 0x000fe200008e0615 */
[----:B------:R-:W-:-:S04]  /*70a0*/  LEA.HI.X R21, R92, R11, R24, 0x1, P4 ;  /* 0x0000000b5c157211 */ /* 0x000fc800020f0c18 */
[----:B------:R1:W-:Y:S01]  /*70b0*/  @P2 STG.E.U16 desc[UR36][R90.64], R95 ;  /* 0x0000005f5a002986 */ /* 0x0003e2000c101524 */
[----:B------:R-:W-:Y:S05]  /*70c0*/  @!P3 BRA `(.L_x_47) ;  /* 0x000000000004b947 */ /* 0x000fea0003800000 */
[----:B------:R2:W5:Y:S02]  /*70d0*/  LDG.E.LTC128B.U16 R164, desc[UR36][R20.64+0x2] ;  /* 0x0000022414a47981 */ /* 0x000564000c1e1520 */
.L_x_47:
[----:B------:R-:W-:Y:S05]  /*70e0*/  BSYNC B1 ;  /* 0x0000000000017941 */ /* 0x000fea0003800000 */
.L_x_46:
[----:B-----5:R-:W-:Y:S01]  /*70f0*/  HADD2.F32 R13, -RZ, R164.H0_H0 ;  /* 0x200000a4ff0d7230 */ /* 0x020fe20000004100 */
[----:B------:R-:W-:Y:S01]  /*7100*/  ISETP.GT.AND P1, PT, R3, 0x108, PT ;  /* 0x000001080300780c */ /* 0x000fe20003f24270 */
[----:B------:R-:W-:Y:S01]  /*7110*/  IMAD.WIDE.U32 R152, R223, R8, R152 ;  /* 0x00000008df987225 */ /* 0x000fe200078e0098 */
[----:B------:R-:W-:Y:S03]  /*7120*/  BSSY B1, `(.L_x_48) ;  /* 0x0000011000017945 */ /* 0x000fe60003800000 */
[----:B------:R-:W-:Y:S01]  /*7130*/  FMUL R14, R13, R22 ;  /* 0x000000160d0e7220 */ /* 0x000fe20000400000 */
[----:B------:R-:W-:Y:S01]  /*7140*/  IMAD.IADD R97, R97, 0x1, R153 ;  /* 0x0000000161617824 */ /* 0x000fe200078e0299 */
[-C--:B------:R-:W-:Y:S02]  /*7150*/  IADD3 R13, P4, R12, R152.reuse, RZ ;  /* 0x000000980c0d7210 */ /* 0x080fe40007f9e0ff */
[----:B------:R-:W-:Y:S01]  /*7160*/  FFMA R25, R25, R23, R14 ;  /* 0x0000001719197223 */ /* 0x000fe2000000000e */
[----:B------:R-:W-:-:S02]  /*7170*/  IADD3 R14, P5, R4, R152, RZ ;  /* 0x00000098040e7210 */ /* 0x000fc40007fbe0ff */
[----:B------:R-:W-:Y:S01]  /*7180*/  IMAD.X R4, R97, 0x1, R15, P4 ;  /* 0x0000000161047824 */ /* 0x000fe200020e060f */
[----:B------:R-:W-:Y:S02]  /*7190*/  LEA R12, P4, R13, R10, 0x1 ;  /* 0x0000000a0d0c7211 */ /* 0x000fe400078808ff */
[----:B------:R-:W-:Y:S01]  /*71a0*/  IMAD.X R15, R5, 0x1, R97, P5 ;  /* 0x00000001050f7824 */ /* 0x000fe200028e0661 */
[----:B------:R-:W-:Y:S01]  /*71b0*/  F2FP.F16.F32.PACK_AB R25, RZ, R25 ;  /* 0x00000019ff19723e */ /* 0x000fe200000000ff */
[----:B------:R-:W-:Y:S01]  /*71c0*/  @P3 IMAD.MOV.U32 R5, RZ, RZ, R91 ;  /* 0x000000ffff053224 */ /* 0x000fe200078e005b */
[----:B------:R-:W-:Y:S01]  /*71d0*/  LEA.HI.X R13, R13, R11, R4, 0x1, P4 ;  /* 0x0000000b0d0d7211 */ /* 0x000fe200020f0c04 */
[----:B------:R-:W-:Y:S01]  /*71e0*/  @P3 IMAD.MOV.U32 R4, RZ, RZ, R90 ;  /* 0x000000ffff043224 */ /* 0x000fe200078e005a */
[----:B------:R-:W-:-:S04]  /*71f0*/  ISETP.GT.AND P2, PT, R0, RZ, P1 ;  /* 0x000000ff0000720c */ /* 0x000fc80000f44270 */
[----:B------:R3:W-:Y:S09]  /*7200*/  @P3 STG.E.U16 desc[UR36][R4.64+0x2], R25 ;  /* 0x0000021904003986 */ /* 0x0007f2000c101524 */
[----:B------:R-:W-:Y:S05]  /*7210*/  @!P2 BRA `(.L_x_49) ;  /* 0x000000000004a947 */ /* 0x000fea0003800000 */
[----:B------:R4:W5:Y:S02]  /*7220*/  LDG.E.LTC128B.U16 R164, desc[UR36][R12.64] ;  /* 0x000000240ca47981 */ /* 0x000964000c1e1520 */
.L_x_49:
[----:B------:R-:W-:Y:S05]  /*7230*/  BSYNC B1 ;  /* 0x0000000000017941 */ /* 0x000fea0003800000 */
.L_x_48:
[----:B-----5:R-:W-:Y:S01]  /*7240*/  HADD2.F32 R3, -RZ, R164.H0_H0 ;  /* 0x200000a4ff037230 */ /* 0x020fe20000004100 */
[----:B---3--:R-:W-:Y:S01]  /*7250*/  IADD3 R4, P3, R9, R224, RZ ;  /* 0x000000e009047210 */ /* 0x008fe20007f7e0ff */
[----:B----4-:R-:W-:Y:S01]  /*7260*/  IMAD.WIDE.U32 R12, R6, UR43, R14 ;  /* 0x0000002b060c7c25 */ /* 0x010fe2000f8e000e */
[----:B------:R-:W-:Y:S03]  /*7270*/  BSSY B1, `(.L_x_50) ;  /* 0x000000c000017945 */ /* 0x000fe60003800000 */
[----:B------:R-:W-:Y:S01]  /*7280*/  FMUL R3, R3, R22 ;  /* 0x0000001603037220 */ /* 0x000fe20000400000 */
[----:B------:R-:W-:Y:S01]  /*7290*/  IMAD.X R5, R89, 0x1, R225, P3 ;  /* 0x0000000159057824 */ /* 0x000fe200018e06e1 */
[----:B------:R-:W-:Y:S01]  /*72a0*/  LEA R10, P4, R12, R10, 0x1 ;  /* 0x0000000a0c0a7211 */ /* 0x000fe200078808ff */
[----:B------:R-:W-:Y:S02]  /*72b0*/  IMAD.IADD R7, R7, 0x1, R13 ;  /* 0x0000000107077824 */ /* 0x000fe400078e020d */
[----:B------:R-:W-:-:S03]  /*72c0*/  FFMA R3, R26, R23, R3 ;  /* 0x000000171a037223 */ /* 0x000fc60000000003 */
[----:B------:R-:W-:Y:S02]  /*72d0*/  LEA.HI.X R11, R12, R11, R7, 0x1, P4 ;  /* 0x0000000b0c0b7211 */ /* 0x000fe400020f0c07 */
[----:B------:R-:W-:Y:S02]  /*72e0*/  F2FP.F16.F32.PACK_AB R3, RZ, R3 ;  /* 0x00000003ff03723e */ /* 0x000fe400000000ff */
[----:B------:R-:W-:-:S03]  /*72f0*/  ISETP.GT.AND P4, PT, R0, 0x1, P1 ;  /* 0x000000010000780c */ /* 0x000fc60000f84270 */
[----:B------:R3:W-:Y:S10]  /*7300*/  @P2 STG.E.U16 desc[UR36][R4.64], R3 ;  /* 0x0000000304002986 */ /* 0x0007f4000c101524 */
[----:B------:R-:W-:Y:S05]  /*7310*/  @!P4 BRA `(.L_x_51) ;  /* 0x000000000004c947 */ /* 0x000fea0003800000 */
[----:B------:R4:W5:Y:S02]  /*7320*/  LDG.E.LTC128B.U16 R164, desc[UR36][R10.64+0x2] ;  /* 0x000002240aa47981 */ /* 0x000964000c1e1520 */
.L_x_51:
[----:B------:R-:W-:Y:S05]  /*7330*/  BSYNC B1 ;  /* 0x0000000000017941 */ /* 0x000fea0003800000 */
.L_x_50:
[----:B---3-5:R-:W-:Y:S01]  /*7340*/  HADD2.F32 R3, -RZ, R164.H0_H0 ;  /* 0x200000a4ff037230 */ /* 0x028fe20000004100 */
[----:B------:R-:W-:Y:S01]  /*7350*/  ISETP.GT.AND P3, PT, R0, 0x8, P0 ;  /* 0x000000080000780c */ /* 0x000fe20000764270 */
[----:B------:R-:W-:Y:S03]  /*7360*/  BSSY B1, `(.L_x_52) ;  /* 0x0000009000017945 */ /* 0x000fe60003800000 */
[----:B------:R-:W-:-:S04]  /*7370*/  FMUL R4, R3, R22 ;  /* 0x0000001603047220 */ /* 0x000fc80000400000 */
[----:B------:R-:W-:Y:S01]  /*7380*/  FFMA R27, R27, R23, R4 ;  /* 0x000000171b1b7223 */ /* 0x000fe20000000004 */
[----:B------:R-:W-:-:S04]  /*7390*/  IADD3 R4, P2, R9, R224, RZ ;  /* 0x000000e009047210 */ /* 0x000fc80007f5e0ff */
[----:B------:R-:W-:Y:S01]  /*73a0*/  F2FP.F16.F32.PACK_AB R27, RZ, R27 ;  /* 0x0000001bff1b723e */ /* 0x000fe200000000ff */
[----:B------:R-:W-:-:S05]  /*73b0*/  IMAD.X R5, R89, 0x1, R225, P2 ;  /* 0x0000000159057824 */ /* 0x000fca00010e06e1 */
[----:B------:R3:W-:Y:S01]  /*73c0*/  @P4 STG.E.U16 desc[UR36][R4.64+0x2], R27 ;  /* 0x0000021b04004986 */ /* 0x0007e2000c101524 */
[----:B------:R-:W-:Y:S05]  /*73d0*/  @!P3 BRA `(.L_x_53) ;  /* 0x000000000004b947 */ /* 0x000fea0003800000 */
[----:B------:R0:W5:Y:S02]  /*73e0*/  LDG.E.LTC128B.U16 R164, desc[UR36][R20.64+0x10] ;  /* 0x0000102414a47981 */ /* 0x000164000c1e1520 */
.L_x_53:
[----:B------:R-:W-:Y:S05]  /*73f0*/  BSYNC B1 ;  /* 0x0000000000017941 */ /* 0x000fea0003800000 */
.L_x_52:
[----:B-----5:R-:W-:Y:S01]  /*7400*/  HADD2.F32 R3, -RZ, R164.H0_H0 ;  /* 0x200000a4ff037230 */ /* 0x020fe20000004100 */
[----:B------:R-:W-:Y:S01]  /*7410*/  ISETP.GT.AND P2, PT, R0, 0x9, P0 ;  /* 0x000000090000780c */ /* 0x000fe20000744270 */
[----:B---3--:R-:W-:Y:S01]  /*7420*/  @P3 IMAD.MOV.U32 R4, RZ, RZ, R90 ;  /* 0x000000ffff043224 */ /* 0x008fe200078e005a */
[----:B------:R-:W-:Y:S01]  /*7430*/  BSSY B1, `(.L_x_54) ;  /* 0x0000008000017945 */ /* 0x000fe20003800000 */
[----:B------:R-:W-:Y:S02]  /*7440*/  @P3 IMAD.MOV.U32 R5, RZ, RZ, R91 ;  /* 0x000000ffff053224 */ /* 0x000fe400078e005b */
[----:B------:R-:W-:-:S04]  /*7450*/  FMUL R3, R3, R22 ;  /* 0x0000001603037220 */ /* 0x000fc80000400000 */
[----:B------:R-:W-:-:S05]  /*7460*/  FFMA R3, R28, R23, R3 ;  /* 0x000000171c037223 */ /* 0x000fca0000000003 */
[----:B------:R-:W-:-:S05]  /*7470*/  F2FP.F16.F32.PACK_AB R3, RZ, R3 ;  /* 0x00000003ff03723e */ /* 0x000fca00000000ff */
[----:B------:R3:W-:Y:S01]  /*7480*/  @P3 STG.E.U16 desc[UR36][R4.64+0x10], R3 ;  /* 0x0000100304003986 */ /* 0x0007e2000c101524 */
[----:B------:R-:W-:Y:S05]  /*7490*/  @!P2 BRA `(.L_x_55) ;  /* 0x000000000004a947 */ /* 0x000fea0003800000 */
[----:B------:R0:W5:Y:S02]  /*74a0*/  LDG.E.LTC128B.U16 R164, desc[UR36][R20.64+0x12] ;  /* 0x0000122414a47981 */ /* 0x000164000c1e1520 */
.L_x_55:
[----:B------:R-:W-:Y:S05]  /*74b0*/  BSYNC B1 ;  /* 0x0000000000017941 */ /* 0x000fea0003800000 */
.L_x_54:
[----:B---3-5:R-:W-:Y:S01]  /*74c0*/  HADD2.F32 R3, -RZ, R164.H0_H0 ;  /* 0x200000a4ff037230 */ /* 0x028fe20000004100 */
[----:B------:R-:W-:Y:S01]  /*74d0*/  ISETP.GT.AND P3, PT, R0, 0x8, P1 ;  /* 0x000000080000780c */ /* 0x000fe20000f64270 */
[----:B------:R-:W-:Y:S01]  /*74e0*/  @P2 IMAD.MOV.U32 R5, RZ, RZ, R91 ;  /* 0x000000ffff052224 */ /* 0x000fe200078e005b */
[----:B------:R-:W-:Y:S02]  /*74f0*/  BSSY B1, `(.L_x_56) ;  /* 0x0000009000017945 */ /* 0x000fe40003800000 */
[----:B------:R-:W-:-:S04]  /*7500*/  FMUL R4, R3, R22 ;  /* 0x0000001603047220 */ /* 0x000fc80000400000 */
[----:B------:R-:W-:-:S05]  /*7510*/  FFMA R4, R29, R23, R4 ;  /* 0x000000171d047223 */ /* 0x000fca0000000004 */
[----:B------:R-:W-:-:S04]  /*7520*/  F2FP.F16.F32.PACK_AB R4, RZ, R4 ;  /* 0x00000004ff04723e */ /* 0x000fc800000000ff */
[----:B------:R-:W-:Y:S01]  /*7530*/  PRMT R3, R4, 0x7610, R3 ;  /* 0x0000761004037816 */ /* 0x000fe20000000003 */
[----:B------:R-:W-:-:S05]  /*7540*/  @P2 IMAD.MOV.U32 R4, RZ, RZ, R90 ;  /* 0x000000ffff042224 */ /* 0x000fca00078e005a */
[----:B------:R3:W-:Y:S01]  /*7550*/  @P2 STG.E.U16 desc[UR36][R4.64+0x12], R3 ;  /* 0x0000120304002986 */ /* 0x0007e2000c101524 */
[----:B------:R-:W-:Y:S05]  /*7560*/  @!P3 BRA `(.L_x_57) ;  /* 0x000000000004b947 */ /* 0x000fea0003800000 */
[----:B------:R0:W5:Y:S02]  /*7570*/  LDG.E.LTC128B.U16 R164, desc[UR36][R10.64+0x10] ;  /* 0x000010240aa47981 */ /* 0x000164000c1e1520 */
.L_x_57:
[----:B------:R-:W-:Y:S05]  /*7580*/  BSYNC B1 ;  /* 0x0000000000017941 */ /* 0x000fea0003800000 */
.L_x_56:
[----:B---3-5:R-:W-:Y:S01]  /*7590*/  HADD2.F32 R3, -RZ, R164.H0_H0 ;  /* 0x200000a4ff037230 */ /* 0x028fe20000004100 */
[----:B------:R-:W-:Y:S01]  /*75a0*/  IADD3 R4, P2, R224, R9, RZ ;  /* 0x00000009e0047210 */ /* 0x000fe20007f5e0ff */
[----:B------:R-:W-:Y:S01]  /*75b0*/  BSSY B1, `(.L_x_58) ;  /* 0x0000009000017945 */ /* 0x000fe20003800000 */
[----:B------:R-:W-:Y:S02]  /*75c0*/  ISETP.GT.AND P4, PT, R0, 0x9, P1 ;  /* 0x000000090000780c */ /* 0x000fe40000f84270 */
[----:B------:R-:W-:Y:S01]  /*75d0*/  FMUL R3, R3, R22 ;  /* 0x0000001603037220 */ /* 0x000fe20000400000 */
[----:B------:R-:W-:-:S03]  /*75e0*/  IMAD.X R5, R225, 0x1, R89, P2 ;  /* 0x00000001e1057824 */ /* 0x000fc600010e0659 */
[----:B------:R-:W-:-:S05]  /*75f0*/  FFMA R3, R30, R23, R3 ;  /* 0x000000171e037223 */ /* 0x000fca0000000003 */
[----:B------:R-:W-:-:S05]  /*7600*/  F2FP.F16.F32.PACK_AB R3, RZ, R3 ;  /* 0x00000003ff03723e */ /* 0x000fca00000000ff */
[----:B------:R3:W-:Y:S01]  /*7610*/  @P3 STG.E.U16 desc[UR36][R4.64+0x10], R3 ;  /* 0x0000100304003986 */ /* 0x0007e2000c101524 */
[----:B------:R-:W-:Y:S05]  /*7620*/  @!P4 BRA `(.L_x_59) ;  /* 0x000000000004c947 */ /* 0x000fea0003800000 */
[----:B------:R0:W5:Y:S02]  /*7630*/  LDG.E.LTC128B.U16 R164, desc[UR36][R10.64+0x12] ;  /* 0x000012240aa47981 */ /* 0x000164000c1e1520 */
.L_x_59:
[----:B------:R-:W-:Y:S05]  /*7640*/  BSYNC B1 ;  /* 0x0000000000017941 */ /* 0x000fea0003800000 */
.L_x_58:
        /* <DEDUP_REMOVED lines=11> */
.L_x_61:
[----:B------:R-:W-:Y:S05]  /*7700*/  BSYNC B1 ;  /* 0x0000000000017941 */ /* 0x000fea0003800000 */
.L_x_60:
        /* <DEDUP_REMOVED lines=11> */
.L_x_63:
[----:B------:R-:W-:Y:S05]  /*77c0*/  BSYNC B1 ;  /* 0x0000000000017941 */ /* 0x000fea0003800000 */
.L_x_62:
        /* <DEDUP_REMOVED lines=12> */
.L_x_65:
[----:B------:R-:W-:Y:S05]  /*7890*/  BSYNC B1 ;  /* 0x0000000000017941 */ /* 0x000fea0003800000 */
.L_x_64:
        /* <DEDUP_REMOVED lines=11> */
.L_x_67:
[----:B------:R-:W-:Y:S05]  /*7950*/  BSYNC B1 ;  /* 0x0000000000017941 */ /* 0x000fea0003800000 */
.L_x_66:
        /* <DEDUP_REMOVED lines=11> */
.L_x_69:
[----:B------:R-:W-:Y:S05]  /*7a10*/  BSYNC B1 ;  /* 0x0000000000017941 */ /* 0x000fea0003800000 */
.L_x_68:
        /* <DEDUP_REMOVED lines=11> */
.L_x_71:
[----:B------:R-:W-:Y:S05]  /*7ad0*/  BSYNC B1 ;  /* 0x0000000000017941 */ /* 0x000fea0003800000 */
.L_x_70:
        /* <DEDUP_REMOVED lines=12> */
.L_x_73:
[----:B------:R-:W-:Y:S05]  /*7ba0*/  BSYNC B1 ;  /* 0x0000000000017941 */ /* 0x000fea0003800000 */
.L_x_72:
        /* <DEDUP_REMOVED lines=11> */
.L_x_75:
[----:B------:R-:W-:Y:S05]  /*7c60*/  BSYNC B1 ;  /* 0x0000000000017941 */ /* 0x000fea0003800000 */
.L_x_74:
        /* <DEDUP_REMOVED lines=11> */
.L_x_77:
[----:B------:R-:W-:Y:S05]  /*7d20*/  BSYNC B1 ;  /* 0x0000000000017941 */ /* 0x000fea0003800000 */
.L_x_76:
        /* <DEDUP_REMOVED lines=11> */
.L_x_79:
[----:B------:R-:W-:Y:S05]  /*7de0*/  BSYNC B1 ;  /* 0x0000000000017941 */ /* 0x000fea0003800000 */
.L_x_78:
        /* <DEDUP_REMOVED lines=12> */
.L_x_81:
[----:B------:R-:W-:Y:S05]  /*7eb0*/  BSYNC B1 ;  /* 0x0000000000017941 */ /* 0x000fea0003800000 */
.L_x_80:
        /* <DEDUP_REMOVED lines=11> */
.L_x_83:
[----:B------:R-:W-:Y:S05]  /*7f70*/  BSYNC B1 ;  /* 0x0000000000017941 */ /* 0x000fea0003800000 */
.L_x_82:
        /* <DEDUP_REMOVED lines=11> */
.L_x_85:
[----:B------:R-:W-:Y:S05]  /*8030*/  BSYNC B1 ;  /* 0x0000000000017941 */ /* 0x000fea0003800000 */
.L_x_84:
        /* <DEDUP_REMOVED lines=11> */
.L_x_87:
[----:B------:R-:W-:Y:S05]  /*80f0*/  BSYNC B1 ;  /* 0x0000000000017941 */ /* 0x000fea0003800000 */
.L_x_86:
        /* <DEDUP_REMOVED lines=12> */
.L_x_89:
[----:B------:R-:W-:Y:S05]  /*81c0*/  BSYNC B1 ;  /* 0x0000000000017941 */ /* 0x000fea0003800000 */
.L_x_88:
        /* <DEDUP_REMOVED lines=11> */
.L_x_91:
[----:B------:R-:W-:Y:S05]  /*8280*/  BSYNC B1 ;  /* 0x0000000000017941 */ /* 0x000fea0003800000 */
.L_x_90:
        /* <DEDUP_REMOVED lines=11> */
.L_x_93:
[----:B------:R-:W-:Y:S05]  /*8340*/  BSYNC B1 ;  /* 0x0000000000017941 */ /* 0x000fea0003800000 */
.L_x_92:
        /* <DEDUP_REMOVED lines=11> */
.L_x_95:
[----:B------:R-:W-:Y:S05]  /*8400*/  BSYNC B1 ;  /* 0x0000000000017941 */ /* 0x000fea0003800000 */
.L_x_94:
        /* <DEDUP_REMOVED lines=12> */
.L_x_97:
[----:B------:R-:W-:Y:S05]  /*84d0*/  BSYNC B1 ;  /* 0x0000000000017941 */ /* 0x000fea0003800000 */
.L_x_96:
        /* <DEDUP_REMOVED lines=11> */
.L_x_99:
[----:B------:R-:W-:Y:S05]  /*8590*/  BSYNC B1 ;  /* 0x0000000000017941 */ /* 0x000fea0003800000 */
.L_x_98:
        /* <DEDUP_REMOVED lines=11> */
.L_x_101:
[----:B------:R-:W-:Y:S05]  /*8650*/  BSYNC B1 ;  /* 0x0000000000017941 */ /* 0x000fea0003800000 */
.L_x_100:
        /* <DEDUP_REMOVED lines=11> */
.L_x_103:
[----:B------:R-:W-:Y:S05]  /*8710*/  BSYNC B1 ;  /* 0x0000000000017941 */ /* 0x000fea0003800000 */
.L_x_102:
        /* <DEDUP_REMOVED lines=12> */
.L_x_105:
[----:B------:R-:W-:Y:S05]  /*87e0*/  BSYNC B1 ;  /* 0x0000000000017941 */ /* 0x000fea0003800000 */
.L_x_104:
        /* <DEDUP_REMOVED lines=11> */
.L_x_107:
[----:B------:R-:W-:Y:S05]  /*88a0*/  BSYNC B1 ;  /* 0x0000000000017941 */ /* 0x000fea0003800000 */
.L_x_106:
        /* <DEDUP_REMOVED lines=11> */
.L_x_109:
[----:B------:R-:W-:Y:S05]  /*8960*/  BSYNC B1 ;  /* 0x0000000000017941 */ /* 0x000fea0003800000 */
.L_x_108:
        /* <DEDUP_REMOVED lines=11> */
.L_x_111:
[----:B------:R-:W-:Y:S05]  /*8a20*/  BSYNC B1 ;  /* 0x0000000000017941 */ /* 0x000fea0003800000 */
.L_x_110:
        /* <DEDUP_REMOVED lines=12> */
.L_x_113:
[----:B------:R-:W-:Y:S05]  /*8af0*/  BSYNC B1 ;  /* 0x0000000000017941 */ /* 0x000fea0003800000 */
.L_x_112:
        /* <DEDUP_REMOVED lines=11> */
.L_x_115:
[----:B------:R-:W-:Y:S05]  /*8bb0*/  BSYNC B1 ;  /* 0x0000000000017941 */ /* 0x000fea0003800000 */
.L_x_114:
        /* <DEDUP_REMOVED lines=11> */
.L_x_117:
[----:B------:R-:W-:Y:S05]  /*8c70*/  BSYNC B1 ;  /* 0x0000000000017941 */ /* 0x000fea0003800000 */
.L_x_116:
        /* <DEDUP_REMOVED lines=11> */
.L_x_119:
[----:B------:R-:W-:Y:S05]  /*8d30*/  BSYNC B1 ;  /* 0x0000000000017941 */ /* 0x000fea0003800000 */
.L_x_118:
        /* <DEDUP_REMOVED lines=12> */
.L_x_121:
[----:B------:R-:W-:Y:S05]  /*8e00*/  BSYNC B1 ;  /* 0x0000000000017941 */ /* 0x000fea0003800000 */
.L_x_120:
        /* <DEDUP_REMOVED lines=11> */
.L_x_123:
[----:B------:R-:W-:Y:S05]  /*8ec0*/  BSYNC B1 ;  /* 0x0000000000017941 */ /* 0x000fea0003800000 */
.L_x_122:
        /* <DEDUP_REMOVED lines=11> */
.L_x_125:
[----:B------:R-:W-:Y:S05]  /*8f80*/  BSYNC B1 ;  /* 0x0000000000017941 */ /* 0x000fea0003800000 */
.L_x_124:
        /* <DEDUP_REMOVED lines=11> */
.L_x_127:
[----:B------:R-:W-:Y:S05]  /*9040*/  BSYNC B1 ;  /* 0x0000000000017941 */ /* 0x000fea0003800000 */
.L_x_126:
        /* <DEDUP_REMOVED lines=12> */
.L_x_129:
[----:B------:R-:W-:Y:S05]  /*9110*/  BSYNC B1 ;  /* 0x0000000000017941 */ /* 0x000fea0003800000 */
.L_x_128:
        /* <DEDUP_REMOVED lines=11> */
.L_x_131:
[----:B------:R-:W-:Y:S05]  /*91d0*/  BSYNC B1 ;  /* 0x0000000000017941 */ /* 0x000fea0003800000 */
.L_x_130:
        /* <DEDUP_REMOVED lines=11> */
.L_x_133:
[----:B------:R-:W-:Y:S05]  /*9290*/  BSYNC B1 ;  /* 0x0000000000017941 */ /* 0x000fea0003800000 */
.L_x_132:
        /* <DEDUP_REMOVED lines=11> */
.L_x_135:
[----:B------:R-:W-:Y:S05]  /*9350*/  BSYNC B1 ;  /* 0x0000000000017941 */ /* 0x000fea0003800000 */
.L_x_134:
        /* <DEDUP_REMOVED lines=12> */
.L_x_137:
[----:B------:R-:W-:Y:S05]  /*9420*/  BSYNC B1 ;  /* 0x0000000000017941 */ /* 0x000fea0003800000 */
.L_x_136:
        /* <DEDUP_REMOVED lines=11> */
.L_x_139:
[----:B------:R-:W-:Y:S05]  /*94e0*/  BSYNC B1 ;  /* 0x0000000000017941 */ /* 0x000fea0003800000 */
.L_x_138:
        /* <DEDUP_REMOVED lines=11> */
.L_x_141:
[----:B------:R-:W-:Y:S05]  /*95a0*/  BSYNC B1 ;  /* 0x0000000000017941 */ /* 0x000fea0003800000 */
.L_x_140:
        /* <DEDUP_REMOVED lines=11> */
.L_x_143:
[----:B------:R-:W-:Y:S05]  /*9660*/  BSYNC B1 ;  /* 0x0000000000017941 */ /* 0x000fea0003800000 */
.L_x_142:
        /* <DEDUP_REMOVED lines=12> */
.L_x_145:
[----:B------:R-:W-:Y:S05]  /*9730*/  BSYNC B1 ;  /* 0x0000000000017941 */ /* 0x000fea0003800000 */
.L_x_144:
        /* <DEDUP_REMOVED lines=11> */
.L_x_147:
[----:B------:R-:W-:Y:S05]  /*97f0*/  BSYNC B1 ;  /* 0x0000000000017941 */ /* 0x000fea0003800000 */
.L_x_146:
        /* <DEDUP_REMOVED lines=11> */
.L_x_149:
[----:B------:R-:W-:Y:S05]  /*98b0*/  BSYNC B1 ;  /* 0x0000000000017941 */ /* 0x000fea0003800000 */
.L_x_148:
        /* <DEDUP_REMOVED lines=11> */
.L_x_151:
[----:B------:R-:W-:Y:S05]  /*9970*/  BSYNC B1 ;  /* 0x0000000000017941 */ /* 0x000fea0003800000 */
.L_x_150:
        /* <DEDUP_REMOVED lines=12> */
.L_x_153:
[----:B------:R-:W-:Y:S05]  /*9a40*/  BSYNC B1 ;  /* 0x0000000000017941 */ /* 0x000fea0003800000 */
.L_x_152:
        /* <DEDUP_REMOVED lines=11> */
.L_x_155:
[----:B------:R-:W-:Y:S05]  /*9b00*/  BSYNC B1 ;  /* 0x0000000000017941 */ /* 0x000fea0003800000 */
.L_x_154:
        /* <DEDUP_REMOVED lines=11> */
.L_x_157:
[----:B------:R-:W-:Y:S05]  /*9bc0*/  BSYNC B1 ;  /* 0x0000000000017941 */ /* 0x000fea0003800000 */
.L_x_156:
        /* <DEDUP_REMOVED lines=11> */
.L_x_159:
[----:B------:R-:W-:Y:S05]  /*9c80*/  BSYNC B1 ;  /* 0x0000000000017941 */ /* 0x000fea0003800000 */
.L_x_158:
        /* <DEDUP_REMOVED lines=12> */
.L_x_161:
[----:B------:R-:W-:Y:S05]  /*9d50*/  BSYNC B1 ;  /* 0x0000000000017941 */ /* 0x000fea0003800000 */
.L_x_160:
        /* <DEDUP_REMOVED lines=11> */
.L_x_163:
[----:B------:R-:W-:Y:S05]  /*9e10*/  BSYNC B1 ;  /* 0x0000000000017941 */ /* 0x000fea0003800000 */
.L_x_162:
        /* <DEDUP_REMOVED lines=11> */
.L_x_165:
[----:B------:R-:W-:Y:S05]  /*9ed0*/  BSYNC B1 ;  /* 0x0000000000017941 */ /* 0x000fea0003800000 */
.L_x_164:
        /* <DEDUP_REMOVED lines=11> */
.L_x_167:
[----:B------:R-:W-:Y:S05]  /*9f90*/  BSYNC B1 ;  /* 0x0000000000017941 */ /* 0x000fea0003800000 */
.L_x_166:
[----:B---3-5:R-:W-:Y:S01]  /*9fa0*/  HADD2.F32 R3, -RZ, R164.H0_H0 ;  /* 0x200000a4ff037230 */ /* 0x028fe20000004100 */
        /* <DEDUP_REMOVED lines=8> */
.L_x_169:
[----:B------:R-:W-:Y:S05]  /*a030*/  BSYNC B1 ;  /* 0x0000000000017941 */ /* 0x000fea0003800000 */
.L_x_168:
[----:B-----5:R-:W-:Y:S01]  /*a040*/  HADD2.F32 R3, -RZ, R164.H0_H0 ;  /* 0x200000a4ff037230 */ /* 0x020fe20000004100 */
[----:B---3--:R-:W-:Y:S01]  /*a050*/  IADD3 R4, P0, R224, R9, RZ ;  /* 0x00000009e0047210 */ /* 0x008fe20007f1e0ff */
        /* <DEDUP_REMOVED lines=9> */
.L_x_171:
[----:B------:R-:W-:Y:S05]  /*a0f0*/  BSYNC B1 ;  /* 0x0000000000017941 */ /* 0x000fea0003800000 */
.L_x_170:
[----:B------:R-:W-:Y:S05]  /*a100*/  @!P1 BRA `(.L_x_172) ;  /* 0x00000038006c9947 */ /* 0x000fea0003800000 */
[----:B---3-5:R-:W-:Y:S01]  /*a110*/  HADD2.F32 R3, -RZ, R164.H0_H0 ;  /* 0x200000a4ff037230 */ /* 0x028fe20000004100 */
[----:B------:R-:W-:-:S04]  /*a120*/  IADD3 R4, P0, R224, R9, RZ ;  /* 0x00000009e0047210 */ /* 0x000fc80007f1e0ff */
[----:B------:R-:W-:Y:S01]  /*a130*/  FMUL R0, R3, R22 ;  /* 0x0000001603007220 */ /* 0x000fe20000400000 */
[----:B------:R-:W-:-:S03]  /*a140*/  IMAD.X R5, R225, 0x1, R89, P0 ;  /* 0x00000001e1057824 */ /* 0x000fc600000e0659 */
[----:B------:R-:W-:-:S05]  /*a150*/  FFMA R0, R87, R23, R0 ;  /* 0x0000001757007223 */ /* 0x000fca0000000000 */
[----:B------:R-:W-:-:S05]  /*a160*/  F2FP.F16.F32.PACK_AB R0, RZ, R0 ;  /* 0x00000000ff00723e */ /* 0x000fca00000000ff */
[----:B------:R3:W-:Y:S01]  /*a170*/  STG.E.U16 desc[UR36][R4.64+0xf2], R0 ;  /* 0x0000f20004007986 */ /* 0x0007e2000c101524 */
[----:B------:R-:W-:Y:S05]  /*a180*/  BRA `(.L_x_172) ;  /* 0x00000038004c7947 */ /* 0x000fea0003800000 */
.L_x_35:
[----:B------:R-:W-:Y:S01]  /*a190*/  ULDC.64 UR4, c[0x0][0x5c0] ;  /* 0x0001700000047ab9 */ /* 0x000fe20000000a00 */
[-C--:B------:R-:W-:Y:S01]  /*a1a0*/  FMUL R6, R152, R23.reuse ;  /* 0x0000001798067220 */ /* 0x080fe20000400000 */
[----:B------:R-:W-:Y:S01]  /*a1b0*/  LEA R4, P0, R216, UR4, 0x1 ;  /* 0x00000004d8047c11 */ /* 0x000fe2000f8008ff */
[----:B------:R-:W-:Y:S01]  /*a1c0*/  IMAD.U32 R7, RZ, RZ, UR6 ;  /* 0x00000006ff077e24 */ /* 0x000fe2000f8e00ff */
[----:B------:R-:W-:Y:S01]  /*a1d0*/  ISETP.GT.AND P6, PT, R0, 0x1, P1 ;  /* 0x000000010000780c */ /* 0x000fe20000fc4270 */
[-C--:B------:R-:W-:Y:S01]  /*a1e0*/  FMUL R153, R153, R23.reuse ;  /* 0x0000001799997220 */ /* 0x080fe20000400000 */
[----:B------:R-:W-:Y:S01]  /*a1f0*/  F2FP.F16.F32.PACK_AB R6, RZ, R6 ;  /* 0x00000006ff06723e */ /* 0x000fe200000000ff */
[----:B------:R-:W-:Y:S01]  /*a200*/  USHF.L.U64.HI UR4, UR6, 0x4, UR7 ;  /* 0x0000000406047899 */ /* 0x000fe20008010207 */
[----:B------:R-:W-:Y:S01]  /*a210*/  LEA.HI.X R5, R216, UR5, R219, 0x1, P0 ;  /* 0x00000005d8057c11 */ /* 0x000fe200080f0cdb */
[-C--:B------:R-:W-:Y:S01]  /*a220*/  FMUL R154, R154, R23.reuse ;  /* 0x000000179a9a7220 */ /* 0x080fe20000400000 */
[----:B------:R-:W-:Y:S01]  /*a230*/  ISETP.GT.AND P0, PT, R3, 0x8, PT ;  /* 0x000000080300780c */ /* 0x000fe20003f04270 */
[-C--:B------:R-:W-:Y:S01]  /*a240*/  FMUL R155, R155, R23.reuse ;  /* 0x000000179b9b7220 */ /* 0x080fe20000400000 */
[-C--:B------:R-:W-:Y:S01]  /*a250*/  FMUL R156, R156, R23.reuse ;  /* 0x000000179c9c7220 */ /* 0x080fe20000400000 */
[----:B------:R0:W-:Y:S01]  /*a260*/  @P2 STG.E.U16 desc[UR36][R4.64], R6 ;  /* 0x0000000604002986 */ /* 0x0001e2000c101524 */
[C---:B------:R-:W-:Y:S01]  /*a270*/  ISETP.GT.AND P3, PT, R0.reuse, RZ, P0 ;  /* 0x000000ff0000720c */ /* 0x040fe20000764270 */
[-C--:B------:R-:W-:Y:S01]  /*a280*/  FMUL R157, R157, R23.reuse ;  /* 0x000000179d9d7220 */ /* 0x080fe20000400000 */
[----:B------:R-:W-:Y:S01]  /*a290*/  ISETP.GT.AND P4, PT, R0, 0x1, P0 ;  /* 0x000000010000780c */ /* 0x000fe20000784270 */
[-C--:B------:R-:W-:Y:S01]  /*a2a0*/  FMUL R158, R158, R23.reuse ;  /* 0x000000179e9e7220 */ /* 0x080fe20000400000 */
[----:B------:R-:W-:Y:S01]  /*a2b0*/  ISETP.GT.AND P2, PT, R0, 0x8, P1 ;  /* 0x000000080000780c */ /* 0x000fe20000f44270 */
[----:B------:R-:W-:Y:S01]  /*a2c0*/  FMUL R159, R159, R23 ;  /* 0x000000179f9f7220 */ /* 0x000fe20000400000 */
[----:B------:R-:W-:Y:S01]  /*a2d0*/  F2FP.F16.F32.PACK_AB R153, RZ, R153 ;  /* 0x00000099ff99723e */ /* 0x000fe200000000ff */
[-C--:B------:R-:W-:Y:S01]  /*a2e0*/  FMUL R160, R160, R23.reuse ;  /* 0x00000017a0a07220 */ /* 0x080fe20000400000 */
[----:B------:R-:W-:Y:S01]  /*a2f0*/  F2FP.F16.F32.PACK_AB R154, RZ, R154 ;  /* 0x0000009aff9a723e */ /* 0x000fe200000000ff */
[----:B------:R-:W-:Y:S01]  /*a300*/  FMUL R161, R161, R23 ;  /* 0x00000017a1a17220 */ /* 0x000fe20000400000 */
[----:B------:R-:W-:Y:S01]  /*a310*/  F2FP.F16.F32.PACK_AB R155, RZ, R155 ;  /* 0x0000009bff9b723e */ /* 0x000fe200000000ff */
[----:B------:R-:W-:Y:S01]  /*a320*/  @P6 STG.E.U16 desc[UR36][R4.64+0x2], R153 ;  /* 0x0000029904006986 */ /* 0x000fe2000c101524 */
[----:B0-----:R-:W-:Y:S01]  /*a330*/  LEA R6, P5, R7, R4, 0x4 ;  /* 0x0000000407067211 */ /* 0x001fe200078a20ff */
[-C--:B------:R-:W-:Y:S01]  /*a340*/  FMUL R162, R162, R23.reuse ;  /* 0x00000017a2a27220 */ /* 0x080fe20000400000 */
[----:B------:R-:W-:Y:S01]  /*a350*/  F2FP.F16.F32.PACK_AB R156, RZ, R156 ;  /* 0x0000009cff9c723e */ /* 0x000fe200000000ff */
[-C--:B------:R-:W-:Y:S01]  /*a360*/  FMUL R163, R163, R23.reuse ;  /* 0x00000017a3a37220 */ /* 0x080fe20000400000 */
[----:B------:R-:W-:Y:S01]  /*a370*/  IADD3.X R7, R5, UR4, RZ, P5, !PT ;  /* 0x0000000405077c10 */ /* 0x000fe2000affe4ff */
[-C--:B------:R-:W-:Y:S01]  /*a380*/  FMUL R164, R164, R23.reuse ;  /* 0x00000017a4a47220 */ /* 0x080fe20000400000 */
[C---:B------:R-:W-:Y:S01]  /*a390*/  ISETP.GT.AND P5, PT, R0.reuse, 0x10, P1 ;  /* 0x000000100000780c */ /* 0x040fe20000fa4270 */
[----:B------:R-:W-:Y:S01]  /*a3a0*/  FMUL R165, R165, R23 ;  /* 0x00000017a5a57220 */ /* 0x000fe20000400000 */
[----:B------:R-:W-:Y:S01]  /*a3b0*/  F2FP.F16.F32.PACK_AB R157, RZ, R157 ;  /* 0x0000009dff9d723e */ /* 0x000fe200000000ff */
[----:B------:R-:W-:Y:S01]  /*a3c0*/  @P3 STG.E.U16 desc[UR36][R6.64], R154 ;  /* 0x0000009a06003986 */ /* 0x000fe2000c101524 */
[----:B------:R-:W-:Y:S01]  /*a3d0*/  ISETP.GT.AND P3, PT, R0, 0x9, P0 ;  /* 0x000000090000780c */ /* 0x000fe20000764270 */
[-C--:B------:R-:W-:Y:S01]  /*a3e0*/  FMUL R166, R166, R23.reuse ;  /* 0x00000017a6a67220 */ /* 0x080fe20000400000 */
[----:B------:R-:W-:Y:S01]  /*a3f0*/  F2FP.F16.F32.PACK_AB R158, RZ, R158 ;  /* 0x0000009eff9e723e */ /* 0x000fe200000000ff */
[----:B------:R-:W-:Y:S01]  /*a400*/  @P4 STG.E.U16 desc[UR36][R6.64+0x2], R155 ;  /* 0x0000029b06004986 */ /* 0x000fe2000c101524 */
[C---:B------:R-:W-:Y:S01]  /*a410*/  ISETP.GT.AND P4, PT, R0.reuse, 0x9, P1 ;  /* 0x000000090000780c */ /* 0x040fe20000f84270 */
[----:B------:R-:W-:Y:S01]  /*a420*/  FMUL R167, R167, R23 ;  /* 0x00000017a7a77220 */ /* 0x000fe20000400000 */
[----:B------:R-:W-:Y:S01]  /*a430*/  F2FP.F16.F32.PACK_AB R159, RZ, R159 ;  /* 0x0000009fff9f723e */ /* 0x000fe200000000ff */
[----:B------:R-:W-:Y:S01]  /*a440*/  @P2 STG.E.U16 desc[UR36][R4.64+0x10], R156 ;  /* 0x0000109c04002986 */ /* 0x000fe2000c101524 */
[----:B------:R-:W-:Y:S01]  /*a450*/  ISETP.GT.AND P2, PT, R0, 0x8, P0 ;  /* 0x000000080000780c */ /* 0x000fe20000744270 */
[-C--:B------:R-:W-:Y:S01]  /*a460*/  FMUL R168, R168, R23.reuse ;  /* 0x00000017a8a87220 */ /* 0x080fe20000400000 */
[----:B------:R-:W-:Y:S01]  /*a470*/  F2FP.F16.F32.PACK_AB R160, RZ, R160 ;  /* 0x000000a0ffa0723e */ /* 0x000fe200000000ff */
[----:B------:R-:W-:Y:S01]  /*a480*/  FMUL R169, R169, R23 ;  /* 0x00000017a9a97220 */ /* 0x000fe20000400000 */
[----:B------:R-:W-:Y:S01]  /*a490*/  F2FP.F16.F32.PACK_AB R161, RZ, R161 ;  /* 0x000000a1ffa1723e */ /* 0x000fe200000000ff */
[-C--:B------:R-:W-:Y:S01]  /*a4a0*/  FMUL R170, R170, R23.reuse ;  /* 0x00000017aaaa7220 */ /* 0x080fe20000400000 */
[----:B------:R-:W-:Y:S01]  /*a4b0*/  F2FP.F16.F32.PACK_AB R162, RZ, R162 ;  /* 0x000000a2ffa2723e */ /* 0x000fe200000000ff */
        /* <DEDUP_REMOVED lines=171> */
[C---:B------:R-:W-:Y:S01]  /*af70*/  ISETP.GT.AND P3, PT, R0.reuse, 0x61, P0 ;  /* 0x000000610000780c */ /* 0x040fe20000764270 */
[----:B------:R-:W-:Y:S01]  /*af80*/  USHF.L.U32 UR5, UR6, 0x8, URZ ;  /* 0x0000000806057899 */ /* 0x000fe2000800063f */
[----:B------:R-:W-:Y:S01]  /*af90*/  F2FP.F16.F32.PACK_AB R206, RZ, R206 ;  /* 0x000000ceffce723e */ /* 0x000fe200000000ff */
[----:B------:R-:W-:Y:S01]  /*afa0*/  @P5 STG.E.U16 desc[UR36][R4.64+0xc0], R200 ;  /* 0x0000c0c804005986 */ /* 0x000fe2000c101524 */
[----:B------:R-:W-:Y:S01]  /*afb0*/  ISETP.GT.AND P5, PT, R0, 0x68, P1 ;  /* 0x000000680000780c */ /* 0x000fe20000fa4270 */
[----:B------:R-:W-:Y:S01]  /*afc0*/  FMUL R214, R214, R23 ;  /* 0x00000017d6d67220 */ /* 0x000fe20000400000 */
[----:B------:R-:W-:Y:S01]  /*afd0*/  F2FP.F16.F32.PACK_AB R207, RZ, R207 ;  /* 0x000000cfffcf723e */ /* 0x000fe200000000ff */
[----:B------:R-:W-:Y:S01]  /*afe0*/  @P4 STG.E.U16 desc[UR36][R4.64+0xc2], R201 ;  /* 0x0000c2c904004986 */ /* 0x000fe2000c101524 */
[C---:B------:R-:W-:Y:S01]  /*aff0*/  ISETP.GT.AND P4, PT, R0.reuse, 0x69, P1 ;  /* 0x000000690000780c */ /* 0x040fe20000f84270 */
[----:B------:R-:W-:Y:S01]  /*b000*/  FMUL R215, R215, R23 ;  /* 0x00000017d7d77220 */ /* 0x000fe20000400000 */
[----:B------:R-:W-:Y:S01]  /*b010*/  F2FP.F16.F32.PACK_AB R208, RZ, R208 ;  /* 0x000000d0ffd0723e */ /* 0x000fe200000000ff */
[----:B------:R-:W-:Y:S01]  /*b020*/  @P2 STG.E.U16 desc[UR36][R6.64+0xc0], R202 ;  /* 0x0000c0ca06002986 */ /* 0x000fe2000c101524 */
[C---:B------:R-:W-:Y:S01]  /*b030*/  ISETP.GT.AND P2, PT, R0.reuse, 0x68, P0 ;  /* 0x000000680000780c */ /* 0x040fe20000744270 */
[----:B------:R-:W-:Y:S01]  /*b040*/  USHF.L.U64.HI UR4, UR6, 0x8, UR7 ;  /* 0x0000000806047899 */ /* 0x000fe20008010207 */
        /* <DEDUP_REMOVED lines=23> */
[-C--:B------:R-:W-:Y:S01]  /*b1c0*/  FMUL R93, R93, R23.reuse ;  /* 0x000000175d5d7220 */ /* 0x080fe20000400000 */
[----:B------:R-:W-:Y:S01]  /*b1d0*/  ISETP.GT.AND P1, PT, R0, 0x79, P1 ;  /* 0x000000790000780c */ /* 0x000fe20000f24270 */
[----:B------:R-:W-:Y:S01]  /*b1e0*/  FMUL R94, R94, R23 ;  /* 0x000000175e5e7220 */ /* 0x000fe20000400000 */
[----:B------:R-:W-:Y:S01]  /*b1f0*/  F2FP.F16.F32.PACK_AB R215, RZ, R215 ;  /* 0x000000d7ffd7723e */ /* 0x000fe200000000ff */
[----:B------:R-:W-:Y:S01]  /*b200*/  @P2 STG.E.U16 desc[UR36][R4.64+0xe2], R209 ;  /* 0x0000e2d104002986 */ /* 0x000fe2000c101524 */
[----:B------:R-:W-:Y:S01]  /*b210*/  ISETP.GT.AND P2, PT, R3, 0x80, PT ;  /* 0x000000800300780c */ /* 0x000fe20003f44270 */
[-C--:B------:R-:W-:Y:S01]  /*b220*/  FMUL R95, R95, R23.reuse ;  /* 0x000000175f5f7220 */ /* 0x080fe20000400000 */
[----:B------:R-:W-:Y:S01]  /*b230*/  F2FP.F16.F32.PACK_AB R88, RZ, R88 ;  /* 0x00000058ff58723e */ /* 0x000fe200000000ff */
[----:B------:R-:W-:Y:S01]  /*b240*/  @P3 STG.E.U16 desc[UR36][R6.64+0xe0], R210 ;  /* 0x0000e0d206003986 */ /* 0x000fe2000c101524 */
[----:B------:R-:W-:Y:S01]  /*b250*/  ISETP.GT.AND P3, PT, R0, RZ, P2 ;  /* 0x000000ff0000720c */ /* 0x000fe20001764270 */
[----:B------:R-:W-:Y:S01]  /*b260*/  FMUL R96, R96, R23 ;  /* 0x0000001760607220 */ /* 0x000fe20000400000 */
[----:B------:R-:W-:Y:S01]  /*b270*/  F2FP.F16.F32.PACK_AB R89, RZ, R89 ;  /* 0x00000059ff59723e */ /* 0x000fe200000000ff */
[----:B------:R-:W-:Y:S01]  /*b280*/  @P4 STG.E.U16 desc[UR36][R6.64+0xe2], R211 ;  /* 0x0000e2d306004986 */ /* 0x000fe2000c101524 */
[----:B------:R-:W-:Y:S01]  /*b290*/  ISETP.GT.AND P4, PT, R0, 0x1, P2 ;  /* 0x000000010000780c */ /* 0x000fe20001784270 */
[-C--:B------:R-:W-:Y:S01]  /*b2a0*/  FMUL R97, R97, R23.reuse ;  /* 0x0000001761617220 */ /* 0x080fe20000400000 */
[----:B------:R-:W-:Y:S01]  /*b2b0*/  IADD3 R10, P6, R6, UR5, RZ ;  /* 0x00000005060a7c10 */ /* 0x000fe2000ffde0ff */
[----:B------:R-:W-:Y:S01]  /*b2c0*/  @P5 STG.E.U16 desc[UR36][R4.64+0xf0], R212 ;  /* 0x0000f0d404005986 */ /* 0x000fe2000c101524 */
[----:B------:R-:W-:Y:S01]  /*b2d0*/  IADD3 R8, P5, R4, UR5, RZ ;  /* 0x0000000504087c10 */ /* 0x000fe2000ffbe0ff */
[-C--:B------:R-:W-:Y:S01]  /*b2e0*/  FMUL R98, R98, R23.reuse ;  /* 0x0000001762627220 */ /* 0x080fe20000400000 */
[----:B------:R-:W-:Y:S01]  /*b2f0*/  IADD3.X R11, R7, UR4, RZ, P6, !PT ;  /* 0x00000004070b7c10 */ /* 0x000fe2000b7fe4ff */
[----:B------:R-:W-:Y:S01]  /*b300*/  @P1 STG.E.U16 desc[UR36][R4.64+0xf2], R213 ;  /* 0x0000f2d504001986 */ /* 0x000fe2000c101524 */
[C---:B------:R-:W-:Y:S01]  /*b310*/  ISETP.GT.AND P1, PT, R0.reuse, 0x78, P0 ;  /* 0x000000780000780c */ /* 0x040fe20000724270 */
[-C--:B------:R-:W-:Y:S01]  /*b320*/  FMUL R99, R99, R23.reuse ;  /* 0x0000001763637220 */ /* 0x080fe20000400000 */
[----:B------:R-:W-:Y:S01]  /*b330*/  ISETP.GT.AND P0, PT, R0, 0x79, P0 ;  /* 0x000000790000780c */ /* 0x000fe20000704270 */
[-C--:B------:R-:W-:Y:S01]  /*b340*/  FMUL R100, R100, R23.reuse ;  /* 0x0000001764647220 */ /* 0x080fe20000400000 */
[----:B------:R-:W-:Y:S01]  /*b350*/  IADD3.X R9, R5, UR4, RZ, P5, !PT ;  /* 0x0000000405097c10 */ /* 0x000fe2000affe4ff */
[-C--:B------:R-:W-:Y:S01]  /*b360*/  FMUL R101, R101, R23.reuse ;  /* 0x0000001765657220 */ /* 0x080fe20000400000 */
[----:B------:R-:W-:Y:S01]  /*b370*/  ISETP.GT.AND P6, PT, R0, 0x9, P2 ;  /* 0x000000090000780c */ /* 0x000fe200017c4270 */
[-C--:B------:R-:W-:Y:S01]  /*b380*/  FMUL R102, R102, R23.reuse ;  /* 0x0000001766667220 */ /* 0x080fe20000400000 */
[----:B------:R-:W-:Y:S01]  /*b390*/  IADD3 R12, P5, R6, UR5, RZ ;  /* 0x00000005060c7c10 */ /* 0x000fe2000ffbe0ff */
[-C--:B------:R-:W-:Y:S01]  /*b3a0*/  FMUL R103, R103, R23.reuse ;  /* 0x0000001767677220 */ /* 0x080fe20000400000 */
[----:B------:R-:W-:Y:S01]  /*b3b0*/  F2FP.F16.F32.PACK_AB R90, RZ, R90 ;  /* 0x0000005aff5a723e */ /* 0x000fe200000000ff */
[----:B------:R-:W-:Y:S01]  /*b3c0*/  FMUL R104, R104, R23 ;  /* 0x0000001768687220 */ /* 0x000fe20000400000 */
[----:B------:R-:W-:Y:S01]  /*b3d0*/  F2FP.F16.F32.PACK_AB R91, RZ, R91 ;  /* 0x0000005bff5b723e */ /* 0x000fe200000000ff */
[----:B------:R-:W-:Y:S01]  /*b3e0*/  @P1 STG.E.U16 desc[UR36][R6.64+0xf0], R214 ;  /* 0x0000f0d606001986 */ /* 0x000fe2000c101524 */
[----:B------:R-:W-:Y:S01]  /*b3f0*/  IADD3.X R13, R7, UR4, RZ, P5, !PT ;  /* 0x00000004070d7c10 */ /* 0x000fe2000affe4ff */
[----:B------:R-:W-:Y:S01]  /*b400*/  FMUL R105, R105, R23 ;  /* 0x0000001769697220 */ /* 0x000fe20000400000 */
[----:B------:R-:W-:Y:S01]  /*b410*/  F2FP.F16.F32.PACK_AB R92, RZ, R92 ;  /* 0x0000005cff5c723e */ /* 0x000fe200000000ff */
[----:B------:R-:W-:Y:S01]  /*b420*/  @P0 STG.E.U16 desc[UR36][R6.64+0xf2], R215 ;  /* 0x0000f2d706000986 */ /* 0x000fe2000c101524 */
[----:B------:R-:W-:Y:S01]  /*b430*/  F2FP.F16.F32.PACK_AB R93, RZ, R93 ;  /* 0x0000005dff5d723e */ /* 0x000fe200000000ff */
[-C--:B------:R-:W-:Y:S01]  /*b440*/  FMUL R106, R106, R23.reuse ;  /* 0x000000176a6a7220 */ /* 0x080fe20000400000 */
[----:B------:R-:W-:Y:S01]  /*b450*/  F2FP.F16.F32.PACK_AB R94, RZ, R94 ;  /* 0x0000005eff5e723e */ /* 0x000fe200000000ff */
[----:B------:R-:W-:Y:S01]  /*b460*/  @P3 STG.E.U16 desc[UR36][R8.64], R88 ;  /* 0x0000005808003986 */ /* 0x000fe2000c101524 */
[----:B------:R-:W-:Y:S01]  /*b470*/  ISETP.GT.AND P3, PT, R3, 0x88, PT ;  /* 0x000000880300780c */ /* 0x000fe20003f64270 */
[----:B------:R-:W-:Y:S01]  /*b480*/  FMUL R107, R107, R23 ;  /* 0x000000176b6b7220 */ /* 0x000fe20000400000 */
[----:B------:R-:W-:Y:S01]  /*b490*/  F2FP.F16.F32.PACK_AB R95, RZ, R95 ;  /* 0x0000005fff5f723e */ /* 0x000fe200000000ff */
[----:B------:R-:W-:Y:S01]  /*b4a0*/  @P4 STG.E.U16 desc[UR36][R8.64+0x2], R89 ;  /* 0x0000025908004986 */ /* 0x000fe2000c101524 */
[----:B------:R-:W-:Y:S01]  /*b4b0*/  ISETP.GT.AND P0, PT, R0, RZ, P3 ;  /* 0x000000ff0000720c */ /* 0x000fe20001f04270 */
[-C--:B------:R-:W-:Y:S01]  /*b4c0*/  FMUL R108, R108, R23.reuse ;  /* 0x000000176c6c7220 */ /* 0x080fe20000400000 */
[C---:B------:R-:W-:Y:S01]  /*b4d0*/  ISETP.GT.AND P1, PT, R0.reuse, 0x1, P3 ;  /* 0x000000010000780c */ /* 0x040fe20001f24270 */
[-C--:B------:R-:W-:Y:S01]  /*b4e0*/  FMUL R109, R109, R23.reuse ;  /* 0x000000176d6d7220 */ /* 0x080fe20000400000 */
        /* <DEDUP_REMOVED lines=9> */
[----:B------:R0:W-:Y:S01]  /*b580*/  @P0 STG.E.U16 desc[UR36][R10.64], R90 ;  /* 0x0000005a0a000986 */ /* 0x0001e2000c101524 */
[----:B------:R-:W-:Y:S01]  /*b590*/  ISETP.GT.AND P0, PT, R0, 0x8, P3 ;  /* 0x000000080000780c */ /* 0x000fe20001f04270 */
[-C--:B------:R-:W-:Y:S01]  /*b5a0*/  FMUL R114, R114, R23.reuse ;  /* 0x0000001772727220 */ /* 0x080fe20000400000 */
[----:B------:R-:W-:Y:S01]  /*b5b0*/  F2FP.F16.F32.PACK_AB R100, RZ, R100 ;  /* 0x00000064ff64723e */ /* 0x000fe200000000ff */
[----:B------:R1:W-:Y:S01]  /*b5c0*/  @P1 STG.E.U16 desc[UR36][R12.64+0x2], R91 ;  /* 0x0000025b0c001986 */ /* 0x0003e2000c101524 */
        /* <DEDUP_REMOVED lines=8> */
[----:B0-----:R-:W-:Y:S01]  /*b650*/  IADD3 R10, P6, R6, UR5, RZ ;  /* 0x00000005060a7c10 */ /* 0x001fe2000ffde0ff */
[----:B------:R-:W-:Y:S01]  /*b660*/  FMUL R117, R117, R23 ;  /* 0x0000001775757220 */ /* 0x000fe20000400000 */
[----:B------:R-:W-:Y:S01]  /*b670*/  F2FP.F16.F32.PACK_AB R103, RZ, R103 ;  /* 0x00000067ff67723e */ /* 0x000fe200000000ff */
[-C--:B------:R-:W-:Y:S01]  /*b680*/  FMUL R118, R118, R23.reuse ;  /* 0x0000001776767220 */ /* 0x080fe20000400000 */
[----:B------:R-:W-:Y:S01]  /*b690*/  IADD3.X R11, R7, UR4, RZ, P6, !PT ;  /* 0x00000004070b7c10 */ /* 0x000fe2000b7fe4ff */
[-C--:B------:R-:W-:Y:S01]  /*b6a0*/  FMUL R119, R119, R23.reuse ;  /* 0x0000001777777220 */ /* 0x080fe20000400000 */
[----:B------:R-:W-:Y:S01]  /*b6b0*/  ISETP.GT.AND P6, PT, R0, 0x11, P2 ;  /* 0x000000110000780c */ /* 0x000fe200017c4270 */
[-C--:B------:R-:W-:Y:S01]  /*b6c0*/  FMUL R120, R120, R23.reuse ;  /* 0x0000001778787220 */ /* 0x080fe20000400000 */
[----:B-1----:R-:W-:Y:S01]  /*b6d0*/  IADD3 R12, P5, R6, UR5, RZ ;  /* 0x00000005060c7c10 */ /* 0x002fe2000ffbe0ff */
[----:B------:R0:W-:Y:S01]  /*b6e0*/  @P0 STG.E.U16 desc[UR36][R10.64+0x10], R94 ;  /* 0x0000105e0a000986 */ /* 0x0001e2000c101524 */
[----:B------:R-:W-:Y:S01]  /*b6f0*/  ISETP.GT.AND P0, PT, R0, 0x10, P3 ;  /* 0x000000100000780c */ /* 0x000fe20001f04270 */
[-C--:B------:R-:W-:Y:S01]  /*b700*/  FMUL R121, R121, R23.reuse ;  /* 0x0000001779797220 */ /* 0x080fe20000400000 */
[----:B------:R-:W-:Y:S01]  /*b710*/  IADD3.X R13, R7, UR4, RZ, P5, !PT ;  /* 0x00000004070d7c10 */ /* 0x000fe2000affe4ff */
        /* <DEDUP_REMOVED lines=8> */
[----:B------:R-:W-:Y:S01]  /*b7a0*/  @P4 STG.E.U16 desc[UR36][R8.64+0x20], R96 ;  /* 0x0000206008004986 */ /* 0x000fe2000c101524 */
[----:B------:R-:W-:Y:S01]  /*b7b0*/  ISETP.GT.AND P4, PT, R0, 0x18, P2 ;  /* 0x000000180000780c */ /* 0x000fe20001784270 */
[----:B------:R-:W-:Y:S01]  /*b7c0*/  FMUL R125, R125, R23 ;  /* 0x000000177d7d7220 */ /* 0x000fe20000400000 */
[----:B------:R-:W-:Y:S01]  /*b7d0*/  F2FP.F16.F32.PACK_AB R107, RZ, R107 ;  /* 0x0000006bff6b723e */ /* 0x000fe200000000ff */
[----:B------:R-:W-:Y:S01]  /*b7e0*/  @P6 STG.E.U16 desc[UR36][R8.64+0x22], R97 ;  /* 0x0000226108006986 */ /* 0x000fe2000c101524 */
[----:B0-----:R-:W-:Y:S01]  /*b7f0*/  IADD3 R10, P6, R6, UR5, RZ ;  /* 0x00000005060a7c10 */ /* 0x001fe2000ffde0ff */
[-C--:B------:R-:W-:Y:S01]  /*b800*/  FMUL R126, R126, R23.reuse ;  /* 0x000000177e7e7220 */ /* 0x080fe20000400000 */
        /* <DEDUP_REMOVED lines=11> */
[----:B------:R-:W-:Y:S01]  /*b8c0*/  FMUL R131, R131, R23 ;  /* 0x0000001783837220 */ /* 0x000fe20000400000 */
[----:B------:R-:W-:Y:S01]  /*b8d0*/  F2FP.F16.F32.PACK_AB R109, RZ, R109 ;  /* 0x0000006dff6d723e */ /* 0x000fe200000000ff */
        /* <DEDUP_REMOVED lines=52> */
[----:B------:R-:W-:Y:S01]  /*bc20*/  FMUL R150, R150, R23 ;  /* 0x0000001796967220 */ /* 0x000fe20000400000 */
[----:B------:R-:W-:Y:S01]  /*bc30*/  F2FP.F16.F32.PACK_AB R120, RZ, R120 ;  /* 0x00000078ff78723e */ /* 0x000fe200000000ff */
[----:B------:R1:W-:Y:S01]  /*bc40*/  @P1 STG.E.U16 desc[UR36][R12.64+0x42], R107 ;  /* 0x0000426b0c001986 */ /* 0x0003e2000c101524 */
        /* <DEDUP_REMOVED lines=8> */
[----:B0-----:R-:W-:Y:S01]  /*bcd0*/  IADD3 R10, P6, R6, UR5, RZ ;  /* 0x00000005060a7c10 */ /* 0x001fe2000ffde0ff */
[----:B------:R-:W-:Y:S01]  /*bce0*/  USHF.L.U64.HI UR10, UR6, 0x9, UR7 ;  /* 0x00000009060a7899 */ /* 0x000fe20008010207 */
        /* <DEDUP_REMOVED lines=80> */
[----:B-1----:R-:W-:Y:S01]  /*c1f0*/  IADD3 R12, P5, R6, UR5, RZ ;  /* 0x00000005060c7c10 */ /* 0x002fe2000ffbe0ff */
[-C--:B------:R-:W-:Y:S01]  /*c200*/  FMUL R52, R52, R23.reuse ;  /* 0x0000001734347220 */ /* 0x080fe20000400000 */
[----:B------:R-:W-:Y:S01]  /*c210*/  IADD3.X R11, R7, UR4, RZ, P6, !PT ;  /* 0x00000004070b7c10 */ /* 0x000fe2000b7fe4ff */
[-C--:B------:R-:W-:Y:S01]  /*c220*/  FMUL R53, R53, R23.reuse ;  /* 0x0000001735357220 */ /* 0x080fe20000400000 */
[----:B------:R-:W-:Y:S01]  /*c230*/  ISETP.GT.AND P6, PT, R0, 0x49, P2 ;  /* 0x000000490000780c */ /* 0x000fe200017c4270 */
[-C--:B------:R-:W-:Y:S01]  /*c240*/  FMUL R54, R54, R23.reuse ;  /* 0x0000001736367220 */ /* 0x080fe20000400000 */
[----:B------:R-:W-:Y:S01]  /*c250*/  IADD3.X R13, R7, UR4, RZ, P5, !PT ;  /* 0x00000004070d7c10 */ /* 0x000fe2000affe4ff */
[----:B------:R0:W-:Y:S01]  /*c260*/  @P0 STG.E.U16 desc[UR36][R10.64+0x80], R122 ;  /* 0x0000807a0a000986 */ /* 0x0001e2000c101524 */
[C---:B------:R-:W-:Y:S01]  /*c270*/  ISETP.GT.AND P5, PT, R0.reuse, 0x50, P2 ;  /* 0x000000500000780c */ /* 0x040fe200017a4270 */
        /* <DEDUP_REMOVED lines=25> */
[----:B------:R-:W-:Y:S01]  /*c410*/  ISETP.GT.AND P6, PT, R0, 0x68, P2 ;  /* 0x000000680000780c */ /* 0x000fe200017c4270 */
[----:B------:R-:W-:Y:S01]  /*c420*/  FMUL R64, R64, R23 ;  /* 0x0000001740407220 */ /* 0x000fe20000400000 */
[----:B------:R-:W-:Y:S01]  /*c430*/  F2FP.F16.F32.PACK_AB R143, RZ, R143 ;  /* 0x0000008fff8f723e */ /* 0x000fe200000000ff */
[----:B------:R1:W-:Y:S01]  /*c440*/  @P4 STG.E.U16 desc[UR36][R12.64+0x92], R127 ;  /* 0x0000927f0c004986 */ /* 0x0003e2000c101524 */
[----:B------:R-:W-:Y:S01]  /*c450*/  ISETP.GT.AND P4, PT, R0, 0x51, P3 ;  /* 0x000000510000780c */ /* 0x000fe20001f84270 */
[----:B------:R-:W-:Y:S01]  /*c460*/  FMUL R65, R65, R23 ;  /* 0x0000001741417220 */ /* 0x000fe20000400000 */
[----:B------:R-:W-:Y:S01]  /*c470*/  F2FP.F16.F32.PACK_AB R144, RZ, R144 ;  /* 0x00000090ff90723e */ /* 0x000fe200000000ff */
[----:B------:R-:W-:Y:S01]  /*c480*/  @P5 STG.E.U16 desc[UR36][R8.64+0xa0], R128 ;  /* 0x0000a08008005986 */ /* 0x000fe2000c101524 */
[----:B------:R-:W-:Y:S01]  /*c490*/  F2FP.F16.F32.PACK_AB R145, RZ, R145 ;  /* 0x00000091ff91723e */ /* 0x000fe200000000ff */
        /* <DEDUP_REMOVED lines=9> */
[----:B-1----:R-:W-:Y:S01]  /*c530*/  IADD3 R12, P5, R6, UR5, RZ ;  /* 0x00000005060c7c10 */ /* 0x002fe2000ffbe0ff */
[-C--:B------:R-:W-:Y:S01]  /*c540*/  FMUL R70, R70, R23.reuse ;  /* 0x0000001746467220 */ /* 0x080fe20000400000 */
[C---:B------:R-:W-:Y:S01]  /*c550*/  ISETP.GT.AND P0, PT, R0.reuse, 0x58, P2 ;  /* 0x000000580000780c */ /* 0x040fe20001704270 */
[----:B------:R0:W-:Y:S01]  /*c560*/  @P1 STG.E.U16 desc[UR36][R10.64+0xa0], R130 ;  /* 0x0000a0820a001986 */ /* 0x0001e2000c101524 */
[----:B------:R-:W-:Y:S01]  /*c570*/  IADD3.X R13, R7, UR4, RZ, P5, !PT ;  /* 0x00000004070d7c10 */ /* 0x000fe2000affe4ff */
[-C--:B------:R-:W-:Y:S01]  /*c580*/  FMUL R71, R71, R23.reuse ;  /* 0x0000001747477220 */ /* 0x080fe20000400000 */
[----:B------:R-:W-:Y:S01]  /*c590*/  ISETP.GT.AND P1, PT, R0, 0x59, P2 ;  /* 0x000000590000780c */ /* 0x000fe20001724270 */
[-C--:B------:R-:W-:Y:S01]  /*c5a0*/  FMUL R72, R72, R23.reuse ;  /* 0x0000001748487220 */ /* 0x080fe20000400000 */
[C---:B------:R-:W-:Y:S01]  /*c5b0*/  ISETP.GT.AND P5, PT, R0.reuse, 0x60, P3 ;  /* 0x000000600000780c */ /* 0x040fe20001fa4270 */
[----:B------:R1:W-:Y:S01]  /*c5c0*/  @P4 STG.E.U16 desc[UR36][R12.64+0xa2], R131 ;  /* 0x0000a2830c004986 */ /* 0x0003e2000c101524 */
[----:B------:R-:W-:Y:S01]  /*c5d0*/  ISETP.GT.AND P4, PT, R0, 0x58, P3 ;  /* 0x000000580000780c */ /* 0x000fe20001f84270 */
[-C--:B------:R-:W-:Y:S01]  /*c5e0*/  FMUL R73, R73, R23.reuse ;  /* 0x0000001749497220 */ /* 0x080fe20000400000 */
[----:B------:R-:W-:Y:S01]  /*c5f0*/  F2FP.F16.F32.PACK_AB R148, RZ, R148 ;  /* 0x00000094ff94723e */ /* 0x000fe200000000ff */
[----:B------:R-:W-:Y:S01]  /*c600*/  FMUL R74, R74, R23 ;  /* 0x000000174a4a7220 */ /* 0x000fe20000400000 */
[----:B------:R-:W-:Y:S01]  /*c610*/  F2FP.F16.F32.PACK_AB R149, RZ, R149 ;  /* 0x00000095ff95723e */ /* 0x000fe200000000ff */
[----:B------:R-:W-:Y:S01]  /*c620*/  @P0 STG.E.U16 desc[UR36][R8.64+0xb0], R132 ;  /* 0x0000b08408000986 */ /* 0x000fe2000c101524 */
[----:B0-----:R-:W-:Y:S01]  /*c630*/  IADD3 R10, P0, R6, UR5, RZ ;  /* 0x00000005060a7c10 */ /* 0x001fe2000ff1e0ff */
[-C--:B------:R-:W-:Y:S01]  /*c640*/  FMUL R75, R75, R23.reuse ;  /* 0x000000174b4b7220 */ /* 0x080fe20000400000 */
[----:B------:R-:W-:Y:S01]  /*c650*/  F2FP.F16.F32.PACK_AB R150, RZ, R150 ;  /* 0x00000096ff96723e */ /* 0x000fe200000000ff */
[----:B------:R-:W-:Y:S01]  /*c660*/  @P1 STG.E.U16 desc[UR36][R8.64+0xb2], R133 ;  /* 0x0000b28508001986 */ /* 0x000fe2000c101524 */
[----:B------:R-:W-:Y:S01]  /*c670*/  IADD3.X R11, R7, UR4, RZ, P0, !PT ;  /* 0x00000004070b7c10 */ /* 0x000fe200087fe4ff */
[-C--:B------:R-:W-:Y:S01]  /*c680*/  FMUL R76, R76, R23.reuse ;  /* 0x000000174c4c7220 */ /* 0x080fe20000400000 */
[C---:B------:R-:W-:Y:S01]  /*c690*/  ISETP.GT.AND P0, PT, R0.reuse, 0x59, P3 ;  /* 0x000000590000780c */ /* 0x040fe20001f04270 */
[-C--:B------:R-:W-:Y:S01]  /*c6a0*/  FMUL R77, R77, R23.reuse ;  /* 0x000000174d4d7220 */ /* 0x080fe20000400000 */
[----:B------:R-:W-:Y:S01]  /*c6b0*/  ISETP.GT.AND P1, PT, R0, 0x60, P2 ;  /* 0x000000600000780c */ /* 0x000fe20001724270 */
[----:B------:R0:W-:Y:S01]  /*c6c0*/  @P4 STG.E.U16 desc[UR36][R10.64+0xb0], R134 ;  /* 0x0000b0860a004986 */ /* 0x0001e2000c101524 */
[----:B-1----:R-:W-:Y:S01]  /*c6d0*/  IADD3 R12, P4, R6, UR5, RZ ;  /* 0x00000005060c7c10 */ /* 0x002fe2000ff9e0ff */
[----:B------:R-:W-:Y:S01]  /*c6e0*/  FMUL R78, R78, R23 ;  /* 0x000000174e4e7220 */ /* 0x000fe20000400000 */
[----:B------:R-:W-:Y:S01]  /*c6f0*/  F2FP.F16.F32.PACK_AB R151, RZ, R151 ;  /* 0x00000097ff97723e */ /* 0x000fe200000000ff */
[-C--:B------:R-:W-:Y:S01]  /*c700*/  FMUL R79, R79, R23.reuse ;  /* 0x000000174f4f7220 */ /* 0x080fe20000400000 */
[----:B------:R-:W-:Y:S01]  /*c710*/  IADD3.X R13, R7, UR4, RZ, P4, !PT ;  /* 0x00000004070d7c10 */ /* 0x000fe2000a7fe4ff */
[-C--:B------:R-:W-:Y:S01]  /*c720*/  FMUL R80, R80, R23.reuse ;  /* 0x0000001750507220 */ /* 0x080fe20000400000 */
[----:B------:R-:W-:Y:S01]  /*c730*/  ISETP.GT.AND P4, PT, R0, 0x61, P2 ;  /* 0x000000610000780c */ /* 0x000fe20001784270 */
[----:B------:R-:W-:Y:S01]  /*c740*/  FMUL R81, R81, R23 ;  /* 0x0000001751517220 */ /* 0x000fe20000400000 */
[----:B------:R-:W-:Y:S01]  /*c750*/  F2FP.F16.F32.PACK_AB R24, RZ, R24 ;  /* 0x00000018ff18723e */ /* 0x000fe200000000ff */
[----:B------:R1:W-:Y:S01]  /*c760*/  @P0 STG.E.U16 desc[UR36][R12.64+0xb2], R135 ;  /* 0x0000b2870c000986 */ /* 0x0003e2000c101524 */
[----:B------:R-:W-:Y:S01]  /*c770*/  F2FP.F16.F32.PACK_AB R25, RZ, R25 ;  /* 0x00000019ff19723e */ /* 0x000fe200000000ff */
[-C--:B------:R-:W-:Y:S01]  /*c780*/  FMUL R82, R82, R23.reuse ;  /* 0x0000001752527220 */ /* 0x080fe20000400000 */
[----:B0-----:R-:W-:Y:S01]  /*c790*/  IADD3 R10, P0, R6, UR5, RZ ;  /* 0x00000005060a7c10 */ /* 0x001fe2000ff1e0ff */
[----:B------:R-:W-:Y:S01]  /*c7a0*/  @P1 STG.E.U16 desc[UR36][R8.64+0xc0], R136 ;  /* 0x0000c08808001986 */ /* 0x000fe2000c101524 */
[----:B------:R-:W-:Y:S01]  /*c7b0*/  ISETP.GT.AND P1, PT, R3, 0x100, PT ;  /* 0x000001000300780c */ /* 0x000fe20003f24270 */
[-C--:B------:R-:W-:Y:S01]  /*c7c0*/  FMUL R83, R83, R23.reuse ;  /* 0x0000001753537220 */ /* 0x080fe20000400000 */
[----:B------:R-:W-:Y:S01]  /*c7d0*/  IADD3.X R11, R7, UR4, RZ, P0, !PT ;  /* 0x00000004070b7c10 */ /* 0x000fe200087fe4ff */
[-C--:B------:R-:W-:Y:S01]  /*c7e0*/  FMUL R84, R84, R23.reuse ;  /* 0x0000001754547220 */ /* 0x080fe20000400000 */
[----:B------:R-:W-:Y:S01]  /*c7f0*/  ISETP.GT.AND P0, PT, R3, 0x108, PT ;  /* 0x000001080300780c */ /* 0x000fe20003f04270 */
[----:B------:R-:W-:Y:S01]  /*c800*/  @P4 STG.E.U16 desc[UR36][R8.64+0xc2], R137 ;  /* 0x0000c28908004986 */ /* 0x000fe2000c101524 */
[----:B------:R-:W-:Y:S01]  /*c810*/  ISETP.GT.AND P4, PT, R0, 0x61, P3 ;  /* 0x000000610000780c */ /* 0x000fe20001f84270 */
[-C--:B------:R-:W-:Y:S01]  /*c820*/  FMUL R85, R85, R23.reuse ;  /* 0x0000001755557220 */ /* 0x080fe20000400000 */
[----:B------:R-:W-:Y:S01]  /*c830*/  F2FP.F16.F32.PACK_AB R26, RZ, R26 ;  /* 0x0000001aff1a723e */ /* 0x000fe200000000ff */
[----:B------:R0:W-:Y:S01]  /*c840*/  @P5 STG.E.U16 desc[UR36][R10.64+0xc0], R138 ;  /* 0x0000c08a0a005986 */ /* 0x0001e2000c101524 */
[----:B-1----:R-:W-:Y:S01]  /*c850*/  IADD3 R12, P5, R6, UR5, RZ ;  /* 0x00000005060c7c10 */ /* 0x002fe2000ffbe0ff */
[----:B------:R-:W-:Y:S01]  /*c860*/  FMUL R86, R86, R23 ;  /* 0x0000001756567220 */ /* 0x000fe20000400000 */
[----:B------:R-:W-:Y:S01]  /*c870*/  F2FP.F16.F32.PACK_AB R27, RZ, R27 ;  /* 0x0000001bff1b723e */ /* 0x000fe200000000ff */
[----:B------:R-:W-:Y:S01]  /*c880*/  FMUL R87, R87, R23 ;  /* 0x0000001757577220 */ /* 0x000fe20000400000 */
[----:B------:R-:W-:-:S02]  /*c890*/  IADD3.X R13, R7, UR4, RZ, P5, !PT ;  /* 0x00000004070d7c10 */ /* 0x000fc4000affe4ff */
[C---:B------:R-:W-:Y:S02]  /*c8a0*/  ISETP.GT.AND P5, PT, R0.reuse, 0x69, P2 ;  /* 0x000000690000780c */ /* 0x040fe400017a4270 */
[----:B------:R-:W-:Y:S01]  /*c8b0*/  F2FP.F16.F32.PACK_AB R28, RZ, R28 ;  /* 0x0000001cff1c723e */ /* 0x000fe200000000ff */
[----:B------:R1:W-:Y:S01]  /*c8c0*/  @P4 STG.E.U16 desc[UR36][R12.64+0xc2], R139 ;  /* 0x0000c28b0c004986 */ /* 0x0003e2000c101524 */
[----:B------:R-:W-:Y:S02]  /*c8d0*/  ISETP.GT.AND P4, PT, R0, 0x68, P3 ;  /* 0x000000680000780c */ /* 0x000fe40001f84270 */
[----:B------:R-:W-:Y:S01]  /*c8e0*/  F2FP.F16.F32.PACK_AB R29, RZ, R29 ;  /* 0x0000001dff1d723e */ /* 0x000fe200000000ff */
[----:B------:R-:W-:Y:S01]  /*c8f0*/  @P6 STG.E.U16 desc[UR36][R8.64+0xd0], R140 ;  /* 0x0000d08c08006986 */ /* 0x000fe2000c101524 */
[----:B0-----:R-:W-:Y:S02]  /*c900*/  IADD3 R10, P6, R6, UR5, RZ ;  /* 0x00000005060a7c10 */ /* 0x001fe4000ffde0ff */
[----:B------:R-:W-:-:S02]  /*c910*/  F2FP.F16.F32.PACK_AB R30, RZ, R30 ;  /* 0x0000001eff1e723e */ /* 0x000fc400000000ff */
[C---:B------:R-:W-:Y:S01]  /*c920*/  IADD3.X R11, R7.reuse, UR4, RZ, P6, !PT ;  /* 0x00000004070b7c10 */ /* 0x040fe2000b7fe4ff */
[----:B------:R-:W-:Y:S01]  /*c930*/  @P5 STG.E.U16 desc[UR36][R8.64+0xd2], R141 ;  /* 0x0000d28d08005986 */ /* 0x000fe2000c101524 */
[----:B------:R-:W-:Y:S02]  /*c940*/  ISETP.GT.AND P5, PT, R0, 0x70, P2 ;  /* 0x000000700000780c */ /* 0x000fe400017a4270 */
[----:B-1----:R-:W-:Y:S01]  /*c950*/  IADD3 R12, P6, R6, UR5, RZ ;  /* 0x00000005060c7c10 */ /* 0x002fe2000ffde0ff */
[----:B------:R0:W-:Y:S01]  /*c960*/  @P4 STG.E.U16 desc[UR36][R10.64+0xd0], R142 ;  /* 0x0000d08e0a004986 */ /* 0x0001e2000c101524 */
[C---:B------:R-:W-:Y:S02]  /*c970*/  ISETP.GT.AND P4, PT, R0.reuse, 0x69, P3 ;  /* 0x000000690000780c */ /* 0x040fe40001f84270 */
[----:B------:R-:W-:Y:S02]  /*c980*/  IADD3.X R13, R7, UR4, RZ, P6, !PT ;  /* 0x00000004070d7c10 */ /* 0x000fe4000b7fe4ff */
[----:B------:R-:W-:-:S02]  /*c990*/  ISETP.GT.AND P6, PT, R0, 0x71, P2 ;  /* 0x000000710000780c */ /* 0x000fc400017c4270 */
[----:B------:R-:W-:Y:S02]  /*c9a0*/  F2FP.F16.F32.PACK_AB R31, RZ, R31 ;  /* 0x0000001fff1f723e */ /* 0x000fe400000000ff */
[----:B------:R-:W-:Y:S02]  /*c9b0*/  F2FP.F16.F32.PACK_AB R32, RZ, R32 ;  /* 0x00000020ff20723e */ /* 0x000fe400000000ff */
[----:B------:R-:W-:Y:S02]  /*c9c0*/  F2FP.F16.F32.PACK_AB R33, RZ, R33 ;  /* 0x00000021ff21723e */ /* 0x000fe400000000ff */
[----:B------:R-:W-:Y:S01]  /*c9d0*/  F2FP.F16.F32.PACK_AB R34, RZ, R34 ;  /* 0x00000022ff22723e */ /* 0x000fe200000000ff */
[----:B------:R1:W-:Y:S01]  /*c9e0*/  @P4 STG.E.U16 desc[UR36][R12.64+0xd2], R143 ;  /* 0x0000d28f0c004986 */ /* 0x0003e2000c101524 */
[C---:B------:R-:W-:Y:S02]  /*c9f0*/  ISETP.GT.AND P4, PT, R0.reuse, 0x71, P3 ;  /* 0x000000710000780c */ /* 0x040fe40001f84270 */
[----:B------:R-:W-:Y:S01]  /*ca00*/  F2FP.F16.F32.PACK_AB R35, RZ, R35 ;  /* 0x00000023ff23723e */ /* 0x000fe200000000ff */
[----:B------:R-:W-:Y:S01]  /*ca10*/  @P5 STG.E.U16 desc[UR36][R8.64+0xe0], R144 ;  /* 0x0000e09008005986 */ /* 0x000fe2000c101524 */
[----:B------:R-:W-:-:S02]  /*ca20*/  ISETP.GT.AND P5, PT, R0, 0x70, P3 ;  /* 0x000000700000780c */ /* 0x000fc40001fa4270 */
[----:B------:R-:W-:Y:S01]  /*ca30*/  F2FP.F16.F32.PACK_AB R36, RZ, R36 ;  /* 0x00000024ff24723e */ /* 0x000fe200000000ff */
[----:B------:R-:W-:Y:S01]  /*ca40*/  @P6 STG.E.U16 desc[UR36][R8.64+0xe2], R145 ;  /* 0x0000e29108006986 */ /* 0x000fe2000c101524 */
[C---:B0-----:R-:W-:Y:S02]  /*ca50*/  IADD3 R10, P6, R6.reuse, UR5, RZ ;  /* 0x00000005060a7c10 */ /* 0x041fe4000ffde0ff */
[----:B------:R-:W-:Y:S02]  /*ca60*/  F2FP.F16.F32.PACK_AB R37, RZ, R37 ;  /* 0x00000025ff25723e */ /* 0x000fe400000000ff */
[C---:B------:R-:W-:Y:S02]  /*ca70*/  IADD3.X R11, R7.reuse, UR4, RZ, P6, !PT ;  /* 0x00000004070b7c10 */ /* 0x040fe4000b7fe4ff */
[----:B-1----:R-:W-:Y:S02]  /*ca80*/  IADD3 R12, P6, R6, UR5, RZ ;  /* 0x00000005060c7c10 */ /* 0x002fe4000ffde0ff */
[----:B------:R-:W-:Y:S01]  /*ca90*/  F2FP.F16.F32.PACK_AB R38, RZ, R38 ;  /* 0x00000026ff26723e */ /* 0x000fe200000000ff */
[----:B------:R0:W-:Y:S01]  /*caa0*/  @P5 STG.E.U16 desc[UR36][R10.64+0xe0], R146 ;  /* 0x0000e0920a005986 */ /* 0x0001e2000c101524 */
[----:B------:R-:W-:-:S02]  /*cab0*/  IADD3.X R13, R7, UR4, RZ, P6, !PT ;  /* 0x00000004070d7c10 */ /* 0x000fc4000b7fe4ff */
[C---:B------:R-:W-:Y:S02]  /*cac0*/  ISETP.GT.AND P5, PT, R0.reuse, 0x78, P2 ;  /* 0x000000780000780c */ /* 0x040fe400017a4270 */
[C---:B------:R-:W-:Y:S01]  /*cad0*/  ISETP.GT.AND P2, PT, R0.reuse, 0x79, P2 ;  /* 0x000000790000780c */ /* 0x040fe20001744270 */
[----:B------:R-:W-:Y:S01]  /*cae0*/  @P4 STG.E.U16 desc[UR36][R12.64+0xe2], R147 ;  /* 0x0000e2930c004986 */ /* 0x000fe2000c101524 */
[----:B------:R-:W-:Y:S02]  /*caf0*/  ISETP.GT.AND P4, PT, R0, 0x78, P3 ;  /* 0x000000780000780c */ /* 0x000fe40001f84270 */
[----:B------:R-:W-:Y:S02]  /*cb00*/  IADD3 R14, P6, R6, UR5, RZ ;  /* 0x00000005060e7c10 */ /* 0x000fe4000ffde0ff */
[----:B------:R-:W-:Y:S02]  /*cb10*/  ISETP.GT.AND P3, PT, R0, 0x79, P3 ;  /* 0x000000790000780c */ /* 0x000fe40001f64270 */
[----:B------:R-:W-:-:S02]  /*cb20*/  IADD3.X R15, R7, UR4, RZ, P6, !PT ;  /* 0x00000004070f7c10 */ /* 0x000fc4000b7fe4ff */
[----:B------:R-:W-:Y:S01]  /*cb30*/  IADD3 R4, P6, R4, UR11, RZ ;  /* 0x0000000b04047c10 */ /* 0x000fe2000ffde0ff */
[----:B------:R-:W-:Y:S01]  /*cb40*/  @P5 STG.E.U16 desc[UR36][R8.64+0xf0], R148 ;  /* 0x0000f09408005986 */ /* 0x000fe2000c101524 */
[----:B0-----:R-:W-:Y:S02]  /*cb50*/  IADD3 R10, P5, R6, UR5, RZ ;  /* 0x00000005060a7c10 */ /* 0x001fe4000ffbe0ff */
[----:B------:R-:W-:Y:S01]  /*cb60*/  IADD3.X R5, R5, UR10, RZ, P6, !PT ;  /* 0x0000000a05057c10 */ /* 0x000fe2000b7fe4ff */
[----:B------:R0:W-:Y:S01]  /*cb70*/  @P2 STG.E.U16 desc[UR36][R8.64+0xf2], R149 ;  /* 0x0000f29508002986 */ /* 0x0001e2000c101524 */
[C---:B------:R-:W-:Y:S02]  /*cb80*/  ISETP.GT.AND P2, PT, R0.reuse, RZ, P1 ;  /* 0x000000ff0000720c */ /* 0x040fe40000f44270 */
[----:B------:R-:W-:Y:S01]  /*cb90*/  IADD3.X R11, R7, UR4, RZ, P5, !PT ;  /* 0x00000004070b7c10 */ /* 0x000fe2000affe4ff */
[----:B------:R-:W-:Y:S01]  /*cba0*/  @P4 STG.E.U16 desc[UR36][R14.64+0xf0], R150 ;  /* 0x0000f0960e004986 */ /* 0x000fe2000c101524 */
[----:B------:R-:W-:-:S02]  /*cbb0*/  ISETP.GT.AND P4, PT, R0, 0x1, P1 ;  /* 0x000000010000780c */ /* 0x000fc40000f84270 */
[C---:B------:R-:W-:Y:S01]  /*cbc0*/  ISETP.GT.AND P5, PT, R0.reuse, RZ, P0 ;  /* 0x000000ff0000720c */ /* 0x040fe200007a4270 */
[----:B------:R1:W-:Y:S01]  /*cbd0*/  @P3 STG.E.U16 desc[UR36][R10.64+0xf2], R151 ;  /* 0x0000f2970a003986 */ /* 0x0003e2000c101524 */
[----:B------:R-:W-:Y:S02]  /*cbe0*/  ISETP.GT.AND P3, PT, R0, 0x8, P1 ;  /* 0x000000080000780c */ /* 0x000fe40000f64270 */
[----:B------:R-:W-:Y:S02]  /*cbf0*/  F2FP.F16.F32.PACK_AB R39, RZ, R39 ;  /* 0x00000027ff27723e */ /* 0x000fe400000000ff */
[----:B0-----:R-:W-:Y:S01]  /*cc00*/  IADD3 R8, P6, R6, UR11, RZ ;  /* 0x0000000b06087c10 */ /* 0x001fe2000ffde0ff */
[----:B------:R-:W-:Y:S01]  /*cc10*/  @P2 STG.E.U16 desc[UR36][R4.64], R24 ;  /* 0x0000001804002986 */ /* 0x000fe2000c101524 */
[C---:B------:R-:W-:Y:S02]  /*cc20*/  ISETP.GT.AND P2, PT, R0.reuse, 0x9, P1 ;  /* 0x000000090000780c */ /* 0x040fe40000f44270 */
[----:B------:R-:W-:Y:S01]  /*cc30*/  IADD3.X R9, R7, UR10, RZ, P6, !PT ;  /* 0x0000000a07097c10 */ /* 0x000fe2000b7fe4ff */
[----:B------:R-:W-:Y:S01]  /*cc40*/  @P4 STG.E.U16 desc[UR36][R4.64+0x2], R25 ;  /* 0x0000021904004986 */ /* 0x000fe2000c101524 */
[----:B------:R-:W-:-:S02]  /*cc50*/  ISETP.GT.AND P4, PT, R0, 0x1, P0 ;  /* 0x000000010000780c */ /* 0x000fc40000784270 */
[----:B-1----:R-:W-:Y:S01]  /*cc60*/  IADD3 R10, P6, R6, UR11, RZ ;  /* 0x0000000b060a7c10 */ /* 0x002fe2000ffde0ff */
[----:B------:R0:W-:Y:S01]  /*cc70*/  @P5 STG.E.U16 desc[UR36][R8.64], R26 ;  /* 0x0000001a08005986 */ /* 0x0001e2000c101524 */
[C---:B------:R-:W-:Y:S02]  /*cc80*/  ISETP.GT.AND P5, PT, R0.reuse, 0x8, P0 ;  /* 0x000000080000780c */ /* 0x040fe400007a4270 */
[----:B------:R-:W-:Y:S02]  /*cc90*/  IADD3.X R11, R7, UR10, RZ, P6, !PT ;  /* 0x0000000a070b7c10 */ /* 0x000fe4000b7fe4ff */
[----:B------:R-:W-:Y:S02]  /*cca0*/  F2FP.F16.F32.PACK_AB R40, RZ, R40 ;  /* 0x00000028ff28723e */ /* 0x000fe400000000ff */
[----:B------:R-:W-:Y:S02]  /*ccb0*/  F2FP.F16.F32.PACK_AB R41, RZ, R41 ;  /* 0x00000029ff29723e */ /* 0x000fe400000000ff */
[----:B------:R-:W-:Y:S01]  /*ccc0*/  F2FP.F16.F32.PACK_AB R42, RZ, R42 ;  /* 0x0000002aff2a723e */ /* 0x000fe200000000ff */
[----:B------:R1:W-:Y:S01]  /*ccd0*/  @P4 STG.E.U16 desc[UR36][R10.64+0x2], R27 ;  /* 0x0000021b0a004986 */ /* 0x0003e2000c101524 */
[----:B------:R-:W-:-:S02]  /*cce0*/  ISETP.GT.AND P4, PT, R0, 0x9, P0 ;  /* 0x000000090000780c */ /* 0x000fc40000784270 */
[----:B0-----:R-:W-:Y:S01]  /*ccf0*/  IADD3 R8, P6, R6, UR11, RZ ;  /* 0x0000000b06087c10 */ /* 0x001fe2000ffde0ff */
[----:B------:R-:W-:Y:S01]  /*cd00*/  @P3 STG.E.U16 desc[UR36][R4.64+0x10], R28 ;  /* 0x0000101c04003986 */ /* 0x000fe2000c101524 */
[C---:B------:R-:W-:Y:S02]  /*cd10*/  ISETP.GT.AND P3, PT, R0.reuse, 0x10, P1 ;  /* 0x000000100000780c */ /* 0x040fe40000f64270 */
[----:B------:R-:W-:Y:S01]  /*cd20*/  IADD3.X R9, R7, UR10, RZ, P6, !PT ;  /* 0x0000000a07097c10 */ /* 0x000fe2000b7fe4ff */
[----:B------:R-:W-:Y:S01]  /*cd30*/  @P2 STG.E.U16 desc[UR36][R4.64+0x12], R29 ;  /* 0x0000121d04002986 */ /* 0x000fe2000c101524 */
[----:B------:R-:W-:Y:S02]  /*cd40*/  ISETP.GT.AND P2, PT, R0, 0x11, P1 ;  /* 0x000000110000780c */ /* 0x000fe40000f44270 */
[----:B------:R-:W-:Y:S01]  /*cd50*/  F2FP.F16.F32.PACK_AB R43, RZ, R43 ;  /* 0x0000002bff2b723e */ /* 0x000fe200000000ff */
[----:B------:R0:W-:Y:S01]  /*cd60*/  @P5 STG.E.U16 desc[UR36][R8.64+0x10], R30 ;  /* 0x0000101e08005986 */ /* 0x0001e2000c101524 */
[----:B-1----:R-:W-:-:S02]  /*cd70*/  IADD3 R10, P6, R6, UR11, RZ ;  /* 0x0000000b060a7c10 */ /* 0x002fc4000ffde0ff */
[C---:B------:R-:W-:Y:S02]  /*cd80*/  ISETP.GT.AND P5, PT, R0.reuse, 0x10, P0 ;  /* 0x000000100000780c */ /* 0x040fe400007a4270 */
[----:B------:R-:W-:Y:S02]  /*cd90*/  IADD3.X R11, R7, UR10, RZ, P6, !PT ;  /* 0x0000000a070b7c10 */ /* 0x000fe4000b7fe4ff */
[----:B------:R-:W-:Y:S02]  /*cda0*/  F2FP.F16.F32.PACK_AB R44, RZ, R44 ;  /* 0x0000002cff2c723e */ /* 0x000fe400000000ff */
[----:B------:R-:W-:Y:S01]  /*cdb0*/  F2FP.F16.F32.PACK_AB R45, RZ, R45 ;  /* 0x0000002dff2d723e */ /* 0x000fe200000000ff */
[----:B------:R1:W-:Y:S01]  /*cdc0*/  @P4 STG.E.U16 desc[UR36][R10.64+0x12], R31 ;  /* 0x0000121f0a004986 */ /* 0x0003e2000c101524 */
[----:B------:R-:W-:Y:S02]  /*cdd0*/  ISETP.GT.AND P4, PT, R0, 0x11, P0 ;  /* 0x000000110000780c */ /* 0x000fe40000784270 */
[----:B0-----:R-:W-:Y:S01]  /*cde0*/  IADD3 R8, P6, R6, UR11, RZ ;  /* 0x0000000b06087c10 */ /* 0x001fe2000ffde0ff */
[----:B------:R-:W-:Y:S01]  /*cdf0*/  @P3 STG.E.U16 desc[UR36][R4.64+0x20], R32 ;  /* 0x0000202004003986 */ /* 0x000fe2000c101524 */
[----:B------:R-:W-:-:S02]  /*ce00*/  ISETP.GT.AND P3, PT, R0, 0x18, P1 ;  /* 0x000000180000780c */ /* 0x000fc40000f64270 */
[C---:B------:R-:W-:Y:S01]  /*ce10*/  IADD3.X R9, R7.reuse, UR10, RZ, P6, !PT ;  /* 0x0000000a07097c10 */ /* 0x040fe2000b7fe4ff */
[----:B------:R-:W-:Y:S01]  /*ce20*/  @P2 STG.E.U16 desc[UR36][R4.64+0x22], R33 ;  /* 0x0000222104002986 */ /* 0x000fe2000c101524 */
[----:B------:R-:W-:Y:S02]  /*ce30*/  ISETP.GT.AND P2, PT, R0, 0x19, P1 ;  /* 0x000000190000780c */ /* 0x000fe40000f44270 */
[----:B------:R-:W-:Y:S01]  /*ce40*/  F2FP.F16.F32.PACK_AB R46, RZ, R46 ;  /* 0x0000002eff2e723e */ /* 0x000fe200000000ff */
[----:B------:R0:W-:Y:S01]  /*ce50*/  @P5 STG.E.U16 desc[UR36][R8.64+0x20], R34 ;  /* 0x0000202208005986 */ /* 0x0001e2000c101524 */
[----:B-1----:R-:W-:Y:S02]  /*ce60*/  IADD3 R10, P6, R6, UR11, RZ ;  /* 0x0000000b060a7c10 */ /* 0x002fe4000ffde0ff */
[----:B------:R-:W-:Y:S02]  /*ce70*/  ISETP.GT.AND P5, PT, R0, 0x18, P0 ;  /* 0x000000180000780c */ /* 0x000fe400007a4270 */
[----:B------:R-:W-:-:S02]  /*ce80*/  IADD3.X R11, R7, UR10, RZ, P6, !PT ;  /* 0x0000000a070b7c10 */ /* 0x000fc4000b7fe4ff */
[----:B------:R-:W-:Y:S02]  /*ce90*/  F2FP.F16.F32.PACK_AB R47, RZ, R47 ;  /* 0x0000002fff2f723e */ /* 0x000fe400000000ff */
[----:B------:R-:W-:Y:S01]  /*cea0*/  F2FP.F16.F32.PACK_AB R48, RZ, R48 ;  /* 0x00000030ff30723e */ /* 0x000fe200000000ff */
[----:B------:R1:W-:Y:S01]  /*ceb0*/  @P4 STG.E.U16 desc[UR36][R10.64+0x22], R35 ;  /* 0x000022230a004986 */ /* 0x0003e2000c101524 */
[----:B------:R-:W-:Y:S02]  /*cec0*/  ISETP.GT.AND P4, PT, R0, 0x19, P0 ;  /* 0x000000190000780c */ /* 0x000fe40000784270 */
[----:B0-----:R-:W-:Y:S01]  /*ced0*/  IADD3 R8, P6, R6, UR11, RZ ;  /* 0x0000000b06087c10 */ /* 0x001fe2000ffde0ff */
[----:B------:R-:W-:Y:S01]  /*cee0*/  @P3 STG.E.U16 desc[UR36][R4.64+0x30], R36 ;  /* 0x0000302404003986 */ /* 0x000fe2000c101524 */
[C---:B------:R-:W-:Y:S02]  /*cef0*/  ISETP.GT.AND P3, PT, R0.reuse, 0x20, P1 ;  /* 0x000000200000780c */ /* 0x040fe40000f64270 */
[----:B------:R-:W-:Y:S01]  /*cf00*/  IADD3.X R9, R7, UR10, RZ, P6, !PT ;  /* 0x0000000a07097c10 */ /* 0x000fe2000b7fe4ff */
[----:B------:R-:W-:Y:S01]  /*cf10*/  @P2 STG.E.U16 desc[UR36][R4.64+0x32], R37 ;  /* 0x0000322504002986 */ /* 0x000fe2000c101524 */
[----:B------:R-:W-:-:S02]  /*cf20*/  ISETP.GT.AND P2, PT, R0, 0x21, P1 ;  /* 0x000000210000780c */ /* 0x000fc40000f44270 */
[----:B------:R-:W-:Y:S01]  /*cf30*/  F2FP.F16.F32.PACK_AB R49, RZ, R49 ;  /* 0x00000031ff31723e */ /* 0x000fe200000000ff */
[----:B------:R0:W-:Y:S01]  /*cf40*/  @P5 STG.E.U16 desc[UR36][R8.64+0x30], R38 ;  /* 0x0000302608005986 */ /* 0x0001e2000c101524 */
[----:B-1----:R-:W-:Y:S02]  /*cf50*/  IADD3 R10, P6, R6, UR11, RZ ;  /* 0x0000000b060a7c10 */ /* 0x002fe4000ffde0ff */
[C---:B------:R-:W-:Y:S02]  /*cf60*/  ISETP.GT.AND P5, PT, R0.reuse, 0x20, P0 ;  /* 0x000000200000780c */ /* 0x040fe400007a4270 */
[----:B------:R-:W-:Y:S02]  /*cf70*/  IADD3.X R11, R7, UR10, RZ, P6, !PT ;  /* 0x0000000a070b7c10 */ /* 0x000fe4000b7fe4ff */
        /* <DEDUP_REMOVED lines=133> */
[----:B------:R-:W-:Y:S02]  /*d7d0*/  F2FP.F16.F32.PACK_AB R77, RZ, R77 ;  /* 0x0000004dff4d723e */ /* 0x000fe400000000ff */
[----:B------:R-:W-:Y:S02]  /*d7e0*/  IADD3.X R11, R7, UR10, RZ, P6, !PT ;  /* 0x0000000a070b7c10 */ /* 0x000fe4000b7fe4ff */
[C---:B------:R-:W-:Y:S02]  /*d7f0*/  ISETP.GT.AND P5, PT, R0.reuse, 0x68, P0 ;  /* 0x000000680000780c */ /* 0x040fe400007a4270 */
        /* <DEDUP_REMOVED lines=12> */
[----:B------:R-:W-:Y:S02]  /*d8c0*/  F2FP.F16.F32.PACK_AB R80, RZ, R80 ;  /* 0x00000050ff50723e */ /* 0x000fe400000000ff */
[----:B------:R-:W-:Y:S02]  /*d8d0*/  IADD3.X R11, R7, UR10, RZ, P6, !PT ;  /* 0x0000000a070b7c10 */ /* 0x000fe4000b7fe4ff */
[----:B------:R-:W-:Y:S02]  /*d8e0*/  F2FP.F16.F32.PACK_AB R81, RZ, R81 ;  /* 0x00000051ff51723e */ /* 0x000fe400000000ff */
[----:B------:R-:W-:Y:S01]  /*d8f0*/  F2FP.F16.F32.PACK_AB R82, RZ, R82 ;  /* 0x00000052ff52723e */ /* 0x000fe200000000ff */
[----:B------:R1:W-:Y:S01]  /*d900*/  @P4 STG.E.U16 desc[UR36][R10.64+0xd2], R79 ;  /* 0x0000d24f0a004986 */ /* 0x0003e2000c101524 */
[----:B------:R-:W-:Y:S02]  /*d910*/  ISETP.GT.AND P4, PT, R0, 0x70, P0 ;  /* 0x000000700000780c */ /* 0x000fe40000784270 */
[----:B0-----:R-:W-:Y:S01]  /*d920*/  IADD3 R8, P6, R6, UR11, RZ ;  /* 0x0000000b06087c10 */ /* 0x001fe2000ffde0ff */
[----:B------:R0:W-:Y:S01]  /*d930*/  @P3 STG.E.U16 desc[UR36][R4.64+0xe0], R80 ;  /* 0x0000e05004003986 */ /* 0x0001e2000c101524 */
[----:B------:R-:W-:-:S02]  /*d940*/  ISETP.GT.AND P3, PT, R0, 0x71, P0 ;  /* 0x000000710000780c */ /* 0x000fc40000764270 */
[C---:B------:R-:W-:Y:S01]  /*d950*/  IADD3.X R9, R7.reuse, UR10, RZ, P6, !PT ;  /* 0x0000000a07097c10 */ /* 0x040fe2000b7fe4ff */
[----:B------:R0:W-:Y:S01]  /*d960*/  @P2 STG.E.U16 desc[UR36][R4.64+0xe2], R81 ;  /* 0x0000e25104002986 */ /* 0x0001e2000c101524 */
[----:B------:R-:W-:Y:S02]  /*d970*/  ISETP.GT.AND P2, PT, R0, 0x78, P1 ;  /* 0x000000780000780c */ /* 0x000fe40000f44270 */
[----:B------:R-:W-:Y:S02]  /*d980*/  F2FP.F16.F32.PACK_AB R83, RZ, R83 ;  /* 0x00000053ff53723e */ /* 0x000fe400000000ff */
[----:B-1----:R-:W-:Y:S01]  /*d990*/  IADD3 R10, P6, R6, UR11, RZ ;  /* 0x0000000b060a7c10 */ /* 0x002fe2000ffde0ff */
[----:B------:R0:W-:Y:S01]  /*d9a0*/  @P4 STG.E.U16 desc[UR36][R8.64+0xe0], R82 ;  /* 0x0000e05208004986 */ /* 0x0001e2000c101524 */
[----:B------:R-:W-:Y:S02]  /*d9b0*/  F2FP.F16.F32.PACK_AB R84, RZ, R84 ;  /* 0x00000054ff54723e */ /* 0x000fe400000000ff */
[----:B------:R-:W-:-:S02]  /*d9c0*/  IADD3.X R11, R7, UR10, RZ, P6, !PT ;  /* 0x0000000a070b7c10 */ /* 0x000fc4000b7fe4ff */
[C---:B------:R-:W-:Y:S02]  /*d9d0*/  ISETP.GT.AND P1, PT, R0.reuse, 0x79, P1 ;  /* 0x000000790000780c */ /* 0x040fe40000f24270 */
[C---:B------:R-:W-:Y:S01]  /*d9e0*/  ISETP.GT.AND P5, PT, R0.reuse, 0x78, P0 ;  /* 0x000000780000780c */ /* 0x040fe200007a4270 */
[----:B------:R0:W-:Y:S01]  /*d9f0*/  @P3 STG.E.U16 desc[UR36][R10.64+0xe2], R83 ;  /* 0x0000e2530a003986 */ /* 0x0001e2000c101524 */
[----:B------:R-:W-:Y:S02]  /*da00*/  ISETP.GT.AND P0, PT, R0, 0x79, P0 ;  /* 0x000000790000780c */ /* 0x000fe40000704270 */
[----:B------:R-:W-:Y:S01]  /*da10*/  F2FP.F16.F32.PACK_AB R85, RZ, R85 ;  /* 0x00000055ff55723e */ /* 0x000fe200000000ff */
[----:B------:R0:W-:Y:S01]  /*da20*/  @P2 STG.E.U16 desc[UR36][R4.64+0xf0], R84 ;  /* 0x0000f05404002986 */ /* 0x0001e2000c101524 */
[C---:B------:R-:W-:Y:S02]  /*da30*/  IADD3 R12, P2, R6.reuse, UR11, RZ ;  /* 0x0000000b060c7c10 */ /* 0x040fe4000ff5e0ff */
[----:B------:R-:W-:-:S02]  /*da40*/  IADD3 R6, P3, R6, UR11, RZ ;  /* 0x0000000b06067c10 */ /* 0x000fc4000ff7e0ff */
[----:B------:R-:W-:Y:S01]  /*da50*/  F2FP.F16.F32.PACK_AB R86, RZ, R86 ;  /* 0x00000056ff56723e */ /* 0x000fe200000000ff */
[----:B------:R0:W-:Y:S01]  /*da60*/  @P1 STG.E.U16 desc[UR36][R4.64+0xf2], R85 ;  /* 0x0000f25504001986 */ /* 0x0001e2000c101524 */
[C---:B------:R-:W-:Y:S02]  /*da70*/  IADD3.X R13, R7.reuse, UR10, RZ, P2, !PT ;  /* 0x0000000a070d7c10 */ /* 0x040fe400097fe4ff */
[----:B------:R-:W-:Y:S02]  /*da80*/  F2FP.F16.F32.PACK_AB R87, RZ, R87 ;  /* 0x00000057ff57723e */ /* 0x000fe400000000ff */
[----:B------:R-:W-:Y:S01]  /*da90*/  IADD3.X R7, R7, UR10, RZ, P3, !PT ;  /* 0x0000000a07077c10 */ /* 0x000fe20009ffe4ff */
[----:B------:R0:W-:Y:S04]  /*daa0*/  @P5 STG.E.U16 desc[UR36][R12.64+0xf0], R86 ;  /* 0x0000f0560c005986 */ /* 0x0001e8000c101524 */
[----:B------:R0:W-:Y:S02]  /*dab0*/  @P0 STG.E.U16 desc[UR36][R6.64+0xf2], R87 ;  /* 0x0000f25706000986 */ /* 0x0001e4000c101524 */
.L_x_172:
[----:B------:R-:W-:Y:S05]  /*dac0*/  BSYNC B0 ;  /* 0x0000000000007941 */ /* 0x000fea0003800000 */
.L_x_34:
[----:B------:R-:W-:Y:S01]  /*dad0*/  ULDC UR4, c[0x0][0xc] ;  /* 0x0000030000047ab9 */ /* 0x000fe20000000800 */
[----:B------:R-:W-:Y:S01]  /*dae0*/  ULDC UR5, c[0x0][0x10] ;  /* 0x0000040000057ab9 */ /* 0x000fe20000000800 */
[----:B---3--:R-:W3:Y:S01]  /*daf0*/  LDC R3, c[0x0][0x14] ;  /* 0x00000500ff037b82 */ /* 0x008ee20000000800 */
[----:B------:R-:W-:Y:S01]  /*db00*/  UIMAD.WIDE.U32 UR4, UR4, UR5, URZ ;  /* 0x00000005040472a5 */ /* 0x000fe2000f8e003f */
[----:B------:R-:W-:Y:S01]  /*db10*/  PRMT R0, RZ, 0x7610, R0 ;  /* 0x00007610ff007816 */ /* 0x000fe20000000000 */
[----:B------:R-:W-:Y:S01]  /*db20*/  UMOV UR42, 0xffffffff ;  /* 0xffffffff002a7882 */ /* 0x000fe20000000000 */
[----:B------:R-:W-:-:S03]  /*db30*/  UMOV UR43, 0xffffffff ;  /* 0xffffffff002b7882 */ /* 0x000fc60000000000 */
[----:B---3--:R-:W-:-:S04]  /*db40*/  IMAD.WIDE.U32 R16, R3, UR4, R16 ;  /* 0x0000000403107c25 */ /* 0x008fc8000f8e0010 */
[----:B------:R-:W-:Y:S01]  /*db50*/  IMAD R3, R3, UR5, RZ ;  /* 0x0000000503037c24 */ /* 0x000fe2000f8e02ff */
[----:B------:R-:W-:Y:S02]  /*db60*/  ULDC.64 UR4, c[0x0][0x650] ;  /* 0x0001940000047ab9 */ /* 0x000fe40000000a00 */
[----:B------:R-:W-:Y:S01]  /*db70*/  ISETP.GE.U32.AND P0, PT, R16, UR4, PT ;  /* 0x0000000410007c0c */ /* 0x000fe2000bf06070 */
[----:B------:R-:W-:-:S05]  /*db80*/  IMAD.IADD R17, R17, 0x1, R3 ;  /* 0x0000000111117824 */ /* 0x000fca00078e0203 */
[----:B------:R-:W-:-:S13]  /*db90*/  ISETP.GE.U32.AND.EX P0, PT, R17, UR5, PT, P0 ;  /* 0x0000000511007c0c */ /* 0x000fda000bf06100 */
[----:B------:R-:W-:Y:S05]  /*dba0*/  @P0 BRA `(.L_x_173) ;  /* 0x0000000400880947 */ /* 0x000fea0003800000 */
[----:B------:R-:W3:Y:S01]  /*dbb0*/  S2UR UR6, SR_CTAID.X ;  /* 0x00000000000679c3 */ /* 0x000ee20000002500 */
[----:B------:R-:W-:Y:S01]  /*dbc0*/  ULDC.64 UR12, c[0x0][0x628] ;  /* 0x00018a00000c7ab9 */ /* 0x000fe20000000a00 */
[----:B------:R-:W-:Y:S01]  /*dbd0*/  ULDC UR4, c[0x0][0x150] ;  /* 0x0000540000047ab9 */ /* 0x000fe20000000800 */
[----:B------:R-:W-:Y:S01]  /*dbe0*/  ISETP.NE.U32.AND P0, PT, RZ, UR12, PT ;  /* 0x0000000cff007c0c */ /* 0x000fe2000bf05070 */
[----:B------:R-:W-:Y:S01]  /*dbf0*/  ULDC UR15, c[0x0][0x630] ;  /* 0x00018c00000f7ab9 */ /* 0x000fe20000000800 */
[C---:B------:R-:W-:Y:S01]  /*dc00*/  R2UR UR16, R16.reuse ;  /* 0x00000000101072ca */ /* 0x040fe200000e0000 */
[----:B------:R-:W-:Y:S01]  /*dc10*/  ULDC UR19, c[0x0][0x154] ;  /* 0x0000550000137ab9 */ /* 0x000fe20000000800 */
[----:B------:R-:W-:Y:S01]  /*dc20*/  ISETP.NE.AND.EX P0, PT, RZ, UR13, PT, P0 ;  /* 0x0000000dff007c0c */ /* 0x000fe2000bf05300 */
[----:B------:R-:W0:Y:S01]  /*dc30*/  S2UR UR18, SR_CTAID.Y ;  /* 0x00000000001279c3 */ /* 0x000e220000002600 */
[----:B------:R-:W-:Y:S02]  /*dc40*/  R2UR UR17, R17 ;  /* 0x00000000111172ca */ /* 0x000fe400000e0000 */
[----:B------:R-:W-:-:S02]  /*dc50*/  R2UR UR10, R16 ;  /* 0x00000000100a72ca */ /* 0x000fc400000e0000 */
[----:B------:R-:W-:Y:S02]  /*dc60*/  R2UR UR11, R17 ;  /* 0x00000000110b72ca */ /* 0x000fe400000e0000 */
[----:B---3--:R-:W-:-:S05]  /*dc70*/  I2FP.F32.U32 R0, UR6 ;  /* 0x0000000600007c45 */ /* 0x008fca0008201000 */
[----:B------:R-:W-:-:S04]  /*dc80*/  FMUL R0, R0, UR4 ;  /* 0x0000000400007c20 */ /* 0x000fc80008400000 */
[----:B------:R3:W0:Y:S01]  /*dc90*/  F2I.U32.TRUNC.NTZ R3, R0 ;  /* 0x0000000000037305 */ /* 0x000622000020f000 */
        /* <DEDUP_REMOVED lines=13> */
.L_x_174:
[----:B------:R-:W-:Y:S01]  /*dd70*/  USHF.R.U64 UR43, UR10, UR15, UR11 ;  /* 0x0000000f0a2b7299 */ /* 0x000fe2000800120b */
[----:B0--3--:R-:W-:Y:S01]  /*dd80*/  I2FP.F32.U32 R0, UR18 ;  /* 0x0000001200007c45 */ /* 0x009fe20008201000 */
[----:B------:R-:W-:Y:S02]  /*dd90*/  USHF.R.U32.HI UR4, URZ, UR15, UR11 ;  /* 0x0000000f3f047299 */ /* 0x000fe4000801160b */
[----:B------:R-:W-:Y:S02]  /*dda0*/  UIADD3 UR10, UP0, URZ, -UR43, URZ ;  /* 0x8000002b3f0a7290 */ /* 0x000fe4000ff1e03f */
[----:B------:R-:W-:Y:S01]  /*ddb0*/  FMUL R0, R0, UR19 ;  /* 0x0000001300007c20 */ /* 0x000fe20008400000 */
[----:B------:R-:W-:Y:S01]  /*ddc0*/  ULDC.64 UR12, c[0x0][0x620] ;  /* 0x00018800000c7ab9 */ /* 0x000fe20000000a00 */
[----:B------:R-:W-:Y:S01]  /*ddd0*/  UIADD3.X UR4, URZ, ~UR4, URZ, UP0, !UPT ;  /* 0x800000043f047290 */ /* 0x000fe200087fe43f */
[----:B------:R-:W-:Y:S01]  /*dde0*/  UMOV UR8, UR16 ;  /* 0x0000001000087c82 */ /* 0x000fe20008000000 */
[----:B------:R-:W-:-:S02]  /*ddf0*/  UMOV UR9, UR17 ;  /* 0x0000001100097c82 */ /* 0x000fc40008000000 */
[----:B------:R-:W-:Y:S01]  /*de00*/  UIMAD UR4, UR4, UR12, URZ ;  /* 0x0000000c040472a4 */ /* 0x000fe2000f8e023f */
[----:B------:R-:W0:Y:S01]  /*de10*/  F2I.U32.TRUNC.NTZ R0, R0 ;  /* 0x0000000000007305 */ /* 0x000e22000020f000 */
[----:B------:R-:W-:Y:S01]  /*de20*/  UIMAD.WIDE.U32 UR8, UR10, UR12, UR8 ;  /* 0x0000000c0a0872a5 */ /* 0x000fe2000f8e0008 */
[----:B------:R-:W-:Y:S01]  /*de30*/  R2UR UR12, R3 ;  /* 0x00000000030c72ca */ /* 0x000fe200000e0000 */
[----:B------:R-:W-:Y:S01]  /*de40*/  UIMAD UR10, UR10, UR13, UR4 ;  /* 0x0000000d0a0a72a4 */ /* 0x000fe2000f8e0204 */
[----:B------:R-:W-:Y:S01]  /*de50*/  ULDC UR11, c[0x0][0x618] ;  /* 0x00018600000b7ab9 */ /* 0x000fe20000000800 */
[----:B------:R-:W-:Y:S02]  /*de60*/  ULDC UR21, c[0x0][0x658] ;  /* 0x0001960000157ab9 */ /* 0x000fe40000000800 */
[----:B------:R-:W-:Y:S01]  /*de70*/  UIADD3 UR9, UR9, UR10, URZ ;  /* 0x0000000a09097290 */ /* 0x000fe2000fffe03f */
[----:B------:R-:W-:Y:S01]  /*de80*/  UMOV UR15, 0xffffffff ;  /* 0xffffffff000f7882 */ /* 0x000fe20000000000 */
[----:B------:R-:W-:Y:S01]  /*de90*/  ULDC.64 UR4, c[0x0][0x640] ;  /* 0x0001900000047ab9 */ /* 0x000fe20000000a00 */
[----:B------:R-:W-:Y:S01]  /*dea0*/  USHF.L.U32 UR15, UR15, UR21, URZ ;  /* 0x000000150f0f7299 */ /* 0x000fe2000800063f */
[----:B------:R-:W-:Y:S01]  /*deb0*/  ISETP.NE.U32.AND P0, PT, RZ, UR4, PT ;  /* 0x00000004ff007c0c */ /* 0x000fe2000bf05070 */
[----:B------:R-:W-:-:S02]  /*dec0*/  USHF.R.U64 UR16, UR8, UR11, UR9 ;  /* 0x0000000b08107299 */ /* 0x000fc40008001209 */
[----:B------:R-:W-:Y:S01]  /*ded0*/  USHF.R.U32.HI UR8, URZ, UR11, UR9 ;  /* 0x0000000b3f087299 */ /* 0x000fe20008011609 */
[----:B0-----:R-:W-:Y:S01]  /*dee0*/  R2UR UR14, R0 ;  /* 0x00000000000e72ca */ /* 0x001fe200000e0000 */
[----:B------:R-:W-:Y:S01]  /*def0*/  ULDC UR17, c[0x0][0x608] ;  /* 0x0001820000117ab9 */ /* 0x000fe20000000800 */
[----:B------:R-:W-:Y:S01]  /*df00*/  ULOP3.LUT UR41, URZ, UR15, URZ, 0x33, !UPT ;  /* 0x0000000f3f297292 */ /* 0x000fe2000f8e333f */
[----:B------:R-:W-:Y:S01]  /*df10*/  ISETP.NE.AND.EX P0, PT, RZ, UR5, PT, P0 ;  /* 0x00000005ff007c0c */ /* 0x000fe2000bf05300 */
[----:B------:R-:W-:Y:S02]  /*df20*/  USHF.R.U64 UR15, UR16, UR17, UR8 ;  /* 0x00000011100f7299 */ /* 0x000fe40008001208 */
[----:B------:R-:W-:Y:S02]  /*df30*/  USHF.R.U32.HI UR8, URZ, UR17, UR8 ;  /* 0x000000113f087299 */ /* 0x000fe40008011608 */
[----:B------:R-:W-:Y:S02]  /*df40*/  UIADD3 UR12, -UR12, URZ, URZ ;  /* 0x0000003f0c0c7290 */ /* 0x000fe4000fffe13f */
[----:B------:R-:W-:Y:S01]  /*df50*/  USHF.R.U64 UR17, UR15, UR21, UR8 ;  /* 0x000000150f117299 */ /* 0x000fe20008001208 */
[----:B------:R-:W-:Y:S01]  /*df60*/  UMOV UR19, 0x1 ;  /* 0x0000000100137882 */ /* 0x000fe20000000000 */
[----:B------:R-:W-:Y:S01]  /*df70*/  ULDC UR13, c[0x0][0x144] ;  /* 0x00005100000d7ab9 */ /* 0x000fe20000000800 */
[----:B------:R-:W-:Y:S01]  /*df80*/  ULDC UR7, c[0x0][0x600] ;  /* 0x0001800000077ab9 */ /* 0x000fe20000000800 */
[----:B------:R-:W-:-:S02]  /*df90*/  USHF.L.U32 UR24, UR19, UR21, URZ ;  /* 0x0000001513187299 */ /* 0x000fc4000800063f */
[----:B------:R-:W-:Y:S02]  /*dfa0*/  USHF.R.U32.HI UR8, URZ, UR21, UR8 ;  /* 0x000000153f087299 */ /* 0x000fe40008011608 */
[----:B------:R-:W-:Y:S02]  /*dfb0*/  UIMAD UR21, UR13, UR12, UR6 ;  /* 0x0000000c0d1572a4 */ /* 0x000fe4000f8e0206 */
[----:B------:R-:W-:Y:S02]  /*dfc0*/  UIADD3 UR20, UR7, -0x1, URZ ;  /* 0xffffffff07147890 */ /* 0x000fe4000fffe03f */
[----:B------:R-:W-:Y:S01]  /*dfd0*/  UIADD3 UR19, -UR14, URZ, URZ ;  /* 0x0000003f0e137290 */ /* 0x000fe2000fffe13f */
[----:B------:R-:W-:Y:S01]  /*dfe0*/  ULDC UR25, c[0x0][0x148] ;  /* 0x0000520000197ab9 */ /* 0x000fe20000000800 */
[----:B------:R-:W-:Y:S01]  /*dff0*/  ULDC UR22, c[0x0][0x648] ;  /* 0x0001920000167ab9 */ /* 0x000fe20000000800 */
[----:B------:R-:W-:Y:S01]  /*e000*/  ULDC UR23, c[0x0][0x638] ;  /* 0x00018e0000177ab9 */ /* 0x000fe20000000800 */
        /* <DEDUP_REMOVED lines=14> */
.L_x_175:
[----:B------:R-:W-:Y:S01]  /*e0f0*/  UISETP.NE.AND UP0, UPT, UR46, URZ, UPT ;  /* 0x0000003f2e00728c */ /* 0x000fe2000bf05270 */
[----:B------:R-:W-:Y:S01]  /*e100*/  IMAD.MOV.U32 R0, RZ, RZ, 0x1 ;  /* 0x00000001ff007424 */ /* 0x000fe200078e00ff */
[----:B------:R-:W-:Y:S02]  /*e110*/  USHF.R.U64 UR4, UR6, UR22, UR8 ;  /* 0x0000001606047299 */ /* 0x000fe40008001208 */
[----:B------:R-:W-:Y:S02]  /*e120*/  ULOP3.LUT UR41, UR15, UR41, URZ, 0xc0, !UPT ;  /* 0x000000290f297292 */ /* 0x000fe4000f8ec03f */
[----:B------:R-:W-:Y:S02]  /*e130*/  UIADD3 UR5, -UR4, URZ, URZ ;  /* 0x0000003f04057290 */ /* 0x000fe4000fffe13f */
[----:B------:R-:W-:Y:S02]  /*e140*/  UIMAD UR41, UR24, UR4, UR41 ;  /* 0x00000004182972a4 */ /* 0x000fe4000f8e0229 */
[----:B------:R-:W-:-:S02]  /*e150*/  ULOP3.LUT UR16, UR16, UR20, URZ, 0xc0, !UPT ;  /* 0x0000001410107292 */ /* 0x000fc4000f8ec03f */
[----:B------:R-:W-:Y:S02]  /*e160*/  @UP0 UIMAD UR21, UR25, UR19, UR18 ;  /* 0x00000013191502a4 */ /* 0x000fe4000f8e0212 */
[----:B------:R-:W-:-:S03]  /*e170*/  UIMAD UR4, UR5, UR23, UR17 ;  /* 0x00000017050472a4 */ /* 0x000fc6000f8e0211 */
[----:B------:R-:W-:Y:S01]  /*e180*/  ULDC UR5, c[0x0][0x610] ;  /* 0x0001840000057ab9 */ /* 0x000fe20000000800 */
[----:B------:R-:W-:Y:S02]  /*e190*/  UIMAD UR4, UR4, UR7, UR16 ;  /* 0x00000007040472a4 */ /* 0x000fe4000f8e0210 */
[----:B------:R-:W-:-:S04]  /*e1a0*/  UIMAD UR41, UR41, UR5, UR21 ;  /* 0x00000005292972a4 */ /* 0x000fc8000f8e0215 */
[----:B------:R-:W-:Y:S02]  /*e1b0*/  USEL UR42, UR4, UR41, !UP0 ;  /* 0x00000029042a7287 */ /* 0x000fe4000c000000 */
[----:B------:R-:W-:-:S12]  /*e1c0*/  USEL UR41, UR41, UR4, !UP0 ;  /* 0x0000000429297287 */ /* 0x000fd8000c000000 */
.L_x_173:
[----:B------:R-:W-:-:S13]  /*e1d0*/  LOP3.LUT P0, RZ, R0, 0xff, RZ, 0xc0, !PT ;  /* 0x000000ff00ff7812 */ /* 0x000fda000780c0ff */
[----:B------:R-:W-:Y:S05]  /*e1e0*/  @P0 BRA `(.L_x_176) ;  /* 0xffffff3000780947 */ /* 0x000fea000383ffff */
[----:B------:R-:W-:Y:S05]  /*e1f0*/  EXIT ;  /* 0x000000000000794d */ /* 0x000fea0003800000 */
.L_x_7:
[----:B------:R-:W-:Y:S01]  /*e200*/  ULDC.64 UR4, c[0x0][0x650] ;  /* 0x0001940000047ab9 */ /* 0x000fe20000000a00 */
[----:B------:R-:W-:Y:S01]  /*e210*/  PRMT R0, RZ, 0x7610, R0 ;  /* 0x00007610ff007816 */ /* 0x000fe20000000000 */
[----:B------:R-:W-:Y:S01]  /*e220*/  IMAD.MOV.U32 R4, RZ, RZ, -0x1 ;  /* 0xffffffffff047424 */ /* 0x000fe200078e00ff */
[----:B------:R-:W-:Y:S01]  /*e230*/  ISETP.GE.U32.AND P0, PT, R16, UR4, PT ;  /* 0x0000000410007c0c */ /* 0x000fe2000bf06070 */
[----:B------:R-:W-:Y:S02]  /*e240*/  IMAD.MOV.U32 R5, RZ, RZ, -0x1 ;  /* 0xffffffffff057424 */ /* 0x000fe400078e00ff */
[----:B------:R-:W-:Y:S01]  /*e250*/  IMAD.MOV.U32 R8, RZ, RZ, -0x1 ;  /* 0xffffffffff087424 */ /* 0x000fe200078e00ff */
        /* <DEDUP_REMOVED lines=22> */
.L_x_178:
[----:B------:R-:W-:Y:S01]  /*e3c0*/  USHF.R.U64 UR4, UR14, UR19, UR15 ;  /* 0x000000130e047299 */ /* 0x000fe2000800120f */
[----:B------:R-:W-:Y:S01]  /*e3d0*/  R2UR UR7, R17 ;  /* 0x00000000110772ca */ /* 0x000fe200000e0000 */
[----:B------:R-:W-:Y:S02]  /*e3e0*/  USHF.R.U32.HI UR5, URZ, UR19, UR15 ;  /* 0x000000133f057299 */ /* 0x000fe4000801160f */
[----:B------:R-:W-:Y:S01]  /*e3f0*/  UIADD3 UR13, UP0, URZ, -UR4, URZ ;  /* 0x800000043f0d7290 */ /* 0x000fe2000ff1e03f */
[----:B------:R-:W-:Y:S01]  /*e400*/  ULDC.64 UR14, c[0x0][0x620] ;  /* 0x00018800000e7ab9 */ /* 0x000fe20000000a00 */
[----:B------:R-:W-:Y:S02]  /*e410*/  UMOV UR6, UR20 ;  /* 0x0000001400067c82 */ /* 0x000fe40008000000 */
[----:B------:R-:W-:Y:S02]  /*e420*/  UIADD3.X UR5, URZ, ~UR5, URZ, UP0, !UPT ;  /* 0x800000053f057290 */ /* 0x000fe400087fe43f */
[----:B------:R-:W-:-:S02]  /*e430*/  UISETP.NE.AND UP1, UPT, UR46, URZ, UPT ;  /* 0x0000003f2e00728c */ /* 0x000fc4000bf25270 */
[----:B------:R-:W-:Y:S02]  /*e440*/  UIMAD UR5, UR5, UR14, URZ ;  /* 0x0000000e050572a4 */ /* 0x000fe4000f8e023f */
[----:B------:R-:W-:Y:S02]  /*e450*/  UIMAD.WIDE.U32 UR6, UR13, UR14, UR6 ;  /* 0x0000000e0d0672a5 */ /* 0x000fe4000f8e0006 */
[----:B------:R-:W-:Y:S01]  /*e460*/  UIMAD UR5, UR13, UR15, UR5 ;  /* 0x0000000f0d0572a4 */ /* 0x000fe2000f8e0205 */
[----:B------:R-:W-:Y:S02]  /*e470*/  ULDC UR14, c[0x0][0x608] ;  /* 0x00018200000e7ab9 */ /* 0x000fe40000000800 */
[----:B------:R-:W-:Y:S01]  /*e480*/  ULDC UR13, c[0x0][0x618] ;  /* 0x00018600000d7ab9 */ /* 0x000fe20000000800 */
[----:B------:R-:W-:Y:S01]  /*e490*/  UIADD3 UR5, UR7, UR5, URZ ;  /* 0x0000000507057290 */ /* 0x000fe2000fffe03f */
[----:B------:R-:W-:Y:S01]  /*e4a0*/  ULDC UR22, c[0x0][0x658] ;  /* 0x0001960000167ab9 */ /* 0x000fe20000000800 */
[----:B------:R-:W-:-:S02]  /*e4b0*/  @UP1 UIMAD UR8, UR11, UR12, UR10 ;  /* 0x0000000c0b0812a4 */ /* 0x000fc4000f8e020a */
[----:B------:R-:W-:Y:S02]  /*e4c0*/  USHF.R.U64 UR17, UR6, UR13, UR5 ;  /* 0x0000000d06117299 */ /* 0x000fe40008001205 */
[----:B------:R-:W-:Y:S01]  /*e4d0*/  USHF.R.U32.HI UR5, URZ, UR13, UR5 ;  /* 0x0000000d3f057299 */ /* 0x000fe20008011605 */
[----:B------:R-:W-:Y:S01]  /*e4e0*/  ULDC.64 UR6, c[0x0][0x640] ;  /* 0x0001900000067ab9 */ /* 0x000fe20000000a00 */
[----:B------:R-:W-:Y:S01]  /*e4f0*/  UMOV UR10, 0xffffffff ;  /* 0xffffffff000a7882 */ /* 0x000fe20000000000 */
[----:B------:R-:W-:Y:S01]  /*e500*/  ISETP.NE.U32.AND P0, PT, RZ, UR6, PT ;  /* 0x00000006ff007c0c */ /* 0x000fe2000bf05070 */
[----:B------:R-:W-:Y:S02]  /*e510*/  USHF.R.U64 UR18, UR17, UR14, UR5 ;  /* 0x0000000e11127299 */ /* 0x000fe40008001205 */
[----:B------:R-:W-:Y:S01]  /*e520*/  USHF.R.U32.HI UR5, URZ, UR14, UR5 ;  /* 0x0000000e3f057299 */ /* 0x000fe20008011605 */
[----:B------:R-:W-:Y:S01]  /*e530*/  ISETP.NE.AND.EX P0, PT, RZ, UR7, PT, P0 ;  /* 0x00000007ff007c0c */ /* 0x000fe2000bf05300 */
[----:B------:R-:W-:-:S02]  /*e540*/  USHF.L.U32 UR11, UR10, UR22, URZ ;  /* 0x000000160a0b7299 */ /* 0x000fc4000800063f */
[----:B------:R-:W-:Y:S01]  /*e550*/  USHF.R.U64 UR19, UR18, UR22, UR5 ;  /* 0x0000001612137299 */ /* 0x000fe20008001205 */
[----:B------:R-:W-:Y:S01]  /*e560*/  ULDC UR20, c[0x0][0x600] ;  /* 0x0001800000147ab9 */ /* 0x000fe20000000800 */
[----:B------:R-:W-:Y:S02]  /*e570*/  USHF.R.U32.HI UR10, URZ, UR22, UR5 ;  /* 0x000000163f0a7299 */ /* 0x000fe40008011605 */
[----:B------:R-:W-:Y:S02]  /*e580*/  UIADD3 UR21, UR20, -0x1, URZ ;  /* 0xffffffff14157890 */ /* 0x000fe4000fffe03f */
[----:B------:R-:W-:Y:S01]  /*e590*/  ULOP3.LUT UR26, URZ, UR11, URZ, 0x33, !UPT ;  /* 0x0000000b3f1a7292 */ /* 0x000fe2000f8e333f */
        /* <DEDUP_REMOVED lines=17> */
.L_x_179:
[----:B------:R-:W-:Y:S01]  /*e6b0*/  USHF.R.U64 UR6, UR5, UR23, UR10 ;  /* 0x0000001705067299 */ /* 0x000fe2000800120a */
[----:B------:R-:W-:Y:S01]  /*e6c0*/  IMAD.MOV.U32 R0, RZ, RZ, 0x1 ;  /* 0x00000001ff007424 */ /* 0x000fe200078e00ff */
[----:B------:R-:W-:Y:S01]  /*e6d0*/  USHF.L.U32 UR25, UR25, UR22, URZ ;  /* 0x0000001619197299 */ /* 0x000fe2000800063f */
[----:B------:R-:W-:Y:S01]  /*e6e0*/  IMAD.U32 R8, RZ, RZ, UR4 ;  /* 0x00000004ff087e24 */ /* 0x000fe2000f8e00ff */
[----:B------:R-:W-:Y:S02]  /*e6f0*/  ULOP3.LUT UR5, UR18, UR26, URZ, 0xc0, !UPT ;  /* 0x0000001a12057292 */ /* 0x000fe4000f8ec03f */
[----:B------:R-:W-:Y:S02]  /*e700*/  UIADD3 UR7, -UR6, URZ, URZ ;  /* 0x0000003f06077290 */ /* 0x000fe4000fffe13f */
[----:B------:R-:W-:Y:S02]  /*e710*/  UIMAD UR6, UR25, UR6, UR5 ;  /* 0x00000006190672a4 */ /* 0x000fe4000f8e0205 */
[----:B------:R-:W-:-:S02]  /*e720*/  ULOP3.LUT UR17, UR17, UR21, URZ, 0xc0, !UPT ;  /* 0x0000001511117292 */ /* 0x000fc4000f8ec03f */
[----:B------:R-:W-:Y:S02]  /*e730*/  UIMAD UR5, UR7, UR24, UR19 ;  /* 0x00000018070572a4 */ /* 0x000fe4000f8e0213 */
[----:B------:R-:W-:Y:S01]  /*e740*/  UISETP.NE.AND UP0, UPT, UR46, URZ, UPT ;  /* 0x0000003f2e00728c */ /* 0x000fe2000bf05270 */
[----:B------:R-:W-:Y:S01]  /*e750*/  ULDC UR7, c[0x0][0x610] ;  /* 0x0001840000077ab9 */ /* 0x000fe20000000800 */
[----:B------:R-:W-:Y:S02]  /*e760*/  UIMAD UR5, UR5, UR20, UR17 ;  /* 0x00000014050572a4 */ /* 0x000fe4000f8e0211 */
[----:B------:R-:W-:-:S04]  /*e770*/  UIMAD UR8, UR6, UR7, UR8 ;  /* 0x00000007060872a4 */ /* 0x000fc8000f8e0208 */
[----:B------:R-:W-:Y:S02]  /*e780*/  USEL UR6, UR5, UR8, !UP0 ;  /* 0x0000000805067287 */ /* 0x000fe4000c000000 */
[----:B------:R-:W-:-:S04]  /*e790*/  USEL UR8, UR8, UR5, !UP0 ;  /* 0x0000000508087287 */ /* 0x000fc8000c000000 */
[----:B------:R-:W-:Y:S02]  /*e7a0*/  IMAD.U32 R5, RZ, RZ, UR6 ;  /* 0x00000006ff057e24 */ /* 0x000fe4000f8e00ff */
[----:B------:R-:W-:-:S07]  /*e7b0*/  IMAD.U32 R4, RZ, RZ, UR8 ;  /* 0x00000008ff047e24 */ /* 0x000fce000f8e00ff */
.L_x_177:
[----:B------:R-:W-:-:S08]  /*e7c0*/  NOP ;  /* 0x0000000000007918 */ /* 0x000fd00000000000 */
[----:B------:R-:W0:-:S00]  /*e7d0*/  USETMAXREG.DEALLOC.CTAPOOL 0x28 ;  /* 0x00000028000079c8 */ /* 0x000e0000080e0500 */
[----:B------:R-:W-:-:S13]  /*e7e0*/  ISETP.NE.AND P0, PT, RZ, UR9, PT ;  /* 0x00000009ff007c0c */ /* 0x000fda000bf05270 */
[----:B------:R-:W-:Y:S05]  /*e7f0*/  @P0 EXIT ;  /* 0x000000000000094d */ /* 0x000fea0003800000 */
[----:B0-----:R-:W-:Y:S01]  /*e800*/  LOP3.LUT P0, RZ, R0, 0xff, RZ, 0xc0, !PT ;  /* 0x000000ff00ff7812 */ /* 0x001fe2000780c0ff */
[----:B------:R-:W-:Y:S02]  /*e810*/  IMAD.MOV.U32 R0, RZ, RZ, 0x1 ;  /* 0x00000001ff007424 */ /* 0x000fe400078e00ff */
[----:B------:R-:W-:-:S10]  /*e820*/  IMAD.MOV.U32 R3, RZ, RZ, RZ ;  /* 0x000000ffff037224 */ /* 0x000fd400078e00ff */
[----:B------:R-:W-:Y:S05]  /*e830*/  @!P0 BRA `(.L_x_180) ;  /* 0x0000000c00648947 */ /* 0x000fea0003800000 */
[----:B------:R-:W0:Y:S01]  /*e840*/  S2UR UR7, SR_CgaCtaId ;  /* 0x00000000000779c3 */ /* 0x000e220000008800 */
[----:B------:R-:W-:Y:S01]  /*e850*/  ULDC UR4, c[0x0][0x28c] ;  /* 0x0000a30000047ab9 */ /* 0x000fe20000000800 */
[----:B------:R-:W-:Y:S01]  /*e860*/  ULDC UR5, c[0x0][0x600] ;  /* 0x0001800000057ab9 */ /* 0x000fe20000000800 */
[----:B------:R-:W-:Y:S01]  /*e870*/  UIADD3 UR11, UR4, 0x1f, URZ ;  /* 0x0000001f040b7890 */ /* 0x000fe2000fffe03f */
[----:B------:R-:W-:Y:S01]  /*e880*/  BSSY B0, `(.L_x_180) ;  /* 0x00000d4000007945 */ /* 0x000fe20003800000 */
[----:B------:R-:W-:Y:S01]  /*e890*/  ULDC UR9, c[0x0][0x658] ;  /* 0x0001960000097ab9 */ /* 0x000fe20000000800 */
[----:B------:R-:W-:Y:S01]  /*e8a0*/  UMOV UR12, 0x1 ;  /* 0x00000001000c7882 */ /* 0x000fe20000000000 */
[----:B------:R-:W-:Y:S01]  /*e8b0*/  UIADD3 UR4, UR5, -0x1, URZ ;  /* 0xffffffff05047890 */ /* 0x000fe2000fffe03f */
[----:B------:R-:W-:Y:S01]  /*e8c0*/  IMAD.MOV.U32 R10, RZ, RZ, 0x1 ;  /* 0x00000001ff0a7424 */ /* 0x000fe200078e00ff */
[----:B------:R-:W-:Y:S01]  /*e8d0*/  UMOV UR10, 0xffffffff ;  /* 0xffffffff000a7882 */ /* 0x000fe20000000000 */
[----:B------:R-:W-:Y:S01]  /*e8e0*/  USHF.L.U32 UR5, UR12, UR9, URZ ;  /* 0x000000090c057299 */ /* 0x000fe2000800063f */
[----:B------:R-:W-:Y:S01]  /*e8f0*/  IMAD.MOV.U32 R0, RZ, RZ, 0x1 ;  /* 0x00000001ff007424 */ /* 0x000fe200078e00ff */
[----:B------:R-:W-:Y:S01]  /*e900*/  USHF.R.S32.HI UR12, URZ, 0x1f, UR11 ;  /* 0x0000001f3f0c7899 */ /* 0x000fe2000801140b */
[----:B------:R-:W-:Y:S01]  /*e910*/  IMAD.MOV.U32 R3, RZ, RZ, RZ ;  /* 0x000000ffff037224 */ /* 0x000fe200078e00ff */
[----:B------:R-:W-:Y:S01]  /*e920*/  ULDC UR8, c[0x0][0xc] ;  /* 0x0000030000087ab9 */ /* 0x000fe20000000800 */
[----:B------:R-:W-:-:S02]  /*e930*/  USHF.L.U32 UR14, UR10, UR9, URZ ;  /* 0x000000090a0e7299 */ /* 0x000fc4000800063f */
[----:B------:R-:W-:Y:S01]  /*e940*/  ULEA.HI UR12, UR12, UR11, URZ, 0x5 ;  /* 0x0000000b0c0c7291 */ /* 0x000fe2000f8f283f */
[----:B------:R-:W-:Y:S01]  /*e950*/  ULDC UR9, c[0x0][0x10] ;  /* 0x0000040000097ab9 */ /* 0x000fe20000000800 */
[----:B------:R-:W-:Y:S01]  /*e960*/  ULDC UR10, c[0x0][0x14] ;  /* 0x00000500000a7ab9 */ /* 0x000fe20000000800 */
[----:B------:R-:W-:Y:S02]  /*e970*/  UIMAD.WIDE.U32 UR8, UR8, UR9, URZ ;  /* 0x00000009080872a5 */ /* 0x000fe4000f8e003f */
[----:B------:R-:W-:Y:S02]  /*e980*/  USHF.R.S32.HI UR13, URZ, 0x5, UR12 ;  /* 0x000000053f0d7899 */ /* 0x000fe4000801140c */
[----:B0-----:R-:W-:Y:S02]  /*e990*/  USHF.L.U32 UR6, UR7, 0x6, URZ ;  /* 0x0000000607067899 */ /* 0x001fe4000800063f */
[----:B------:R-:W-:Y:S02]  /*e9a0*/  USHF.L.U32 UR7, UR7, 0xb, URZ ;  /* 0x0000000b07077899 */ /* 0x000fe4000800063f */
[----:B------:R-:W-:-:S02]  /*e9b0*/  UIMAD.WIDE.U32 UR22, UR8, UR10, URZ ;  /* 0x0000000a081672a5 */ /* 0x000fc4000f8e003f */
[----:B------:R-:W-:Y:S02]  /*e9c0*/  UIMAD UR15, UR9, UR10, URZ ;  /* 0x0000000a090f72a4 */ /* 0x000fe4000f8e023f */
[----:B------:R-:W-:Y:S02]  /*e9d0*/  ULOP3.LUT UR25, UR40, 0x2, URZ, 0xfc, !UPT ;  /* 0x0000000228197892 */ /* 0x000fe4000f8efc3f */
[----:B------:R-:W-:Y:S02]  /*e9e0*/  ULOP3.LUT UR6, UR6, 0x40, URZ, 0xc0, !UPT ;  /* 0x0000004006067892 */ /* 0x000fe4000f8ec03f */
[----:B------:R-:W-:Y:S02]  /*e9f0*/  ULOP3.LUT UR7, UR7, 0x800, URZ, 0xc0, !UPT ;  /* 0x0000080007077892 */ /* 0x000fe4000f8ec03f */
[----:B------:R-:W-:Y:S02]  /*ea00*/  ULOP3.LUT UR14, URZ, UR14, URZ, 0x33, !UPT ;  /* 0x0000000e3f0e7292 */ /* 0x000fe4000f8e333f */
[----:B------:R-:W-:-:S02]  /*ea10*/  UIADD3 UR15, UR23, UR15, URZ ;  /* 0x0000000f170f7290 */ /* 0x000fc4000fffe03f */
[----:B------:R-:W-:Y:S01]  /*ea20*/  UIADD3 UR28, UR13, 0x1, URZ ;  /* 0x000000010d1c7890 */ /* 0x000fe2000fffe03f */
[----:B------:R-:W-:-:S11]  /*ea30*/  ULDC.64 UR26, c[0x0][0x198] ;  /* 0x00006600001a7ab9 */ /* 0x000fd60000000a00 */
.L_x_191:
[----:B------:R-:W-:-:S03]  /*ea40*/  UMOV UR8, 0xffffffff ;  /* 0xffffffff00087882 */ /* 0x000fc60000000000 */
[----:B------:R-:W-:Y:S05]  /*ea50*/  BRA.DIV UR8, `(.L_x_181) ;  /* 0x0000001208387947 */ /* 0x000fea000b800000 */
[----:B------:R-:W-:-:S13]  /*ea60*/  ELECT P6, URZ, PT ;  /* 0x00000000003f782f */ /* 0x000fda00038c0000 */
.L_x_205:
[----:B------:R-:W0:Y:S01]  /*ea70*/  LDC R6, c[0x0][0x28c] ;  /* 0x0000a300ff067b82 */ /* 0x000e220000000800 */
[----:B------:R-:W-:Y:S01]  /*ea80*/  BSSY B1, `(.L_x_182) ;  /* 0x000003a000017945 */ /* 0x000fe20003800000 */
[----:B0-----:R-:W-:-:S13]  /*ea90*/  ISETP.LT.OR P6, PT, R6, 0x1, !P6 ;  /* 0x000000010600780c */ /* 0x001fda00077c1670 */
[----:B------:R-:W-:Y:S05]  /*eaa0*/  @P6 BRA `(.L_x_183) ;  /* 0x0000000000dc6947 */ /* 0x000fea0003800000 */
[----:B------:R-:W-:Y:S01]  /*eab0*/  LEA R9, R5, UR6, 0x7 ;  /* 0x0000000605097c11 */ /* 0x000fe2000f8e38ff */
[----:B------:R-:W-:Y:S02]  /*eac0*/  IMAD R11, R4, 0x180, RZ ;  /* 0x00000180040b7824 */ /* 0x000fe400078e02ff */
[----:B------:R-:W-:Y:S02]  /*ead0*/  IMAD.MOV.U32 R14, RZ, RZ, RZ ;  /* 0x000000ffff0e7224 */ /* 0x000fe400078e00ff */
[----:B------:R-:W-:Y:S02]  /*eae0*/  IMAD.U32 R15, RZ, RZ, UR28 ;  /* 0x0000001cff0f7e24 */ /* 0x000fe4000f8e00ff */
[----:B------:R-:W-:Y:S02]  /*eaf0*/  IMAD.MOV.U32 R4, RZ, RZ, R0 ;  /* 0x000000ffff047224 */ /* 0x000fe400078e0000 */
[----:B------:R-:W-:-:S07]  /*eb00*/  IMAD.MOV.U32 R5, RZ, RZ, R3 ;  /* 0x000000ffff057224 */ /* 0x000fce00078e0003 */
.L_x_186:
[----:B------:R-:W0:Y:S01]  /*eb10*/  S2R R7, SR_CgaCtaId ;  /* 0x0000000000077919 */ /* 0x000e220000008800 */
[----:B------:R-:W-:Y:S02]  /*eb20*/  MOV R6, 0x400 ;  /* 0x0000040000067802 */ /* 0x000fe40000000f00 */
[----:B------:R-:W-:Y:S02]  /*eb30*/  LOP3.LUT P1, RZ, R2, 0x7f, RZ, 0xc0, !PT ;  /* 0x0000007f02ff7812 */ /* 0x000fe4000782c0ff */
[----:B0-----:R-:W-:Y:S02]  /*eb40*/  LEA R12, R7, R6, 0x18 ;  /* 0x00000006070c7211 */ /* 0x001fe400078ec0ff */
[----:B------:R-:W-:-:S09]  /*eb50*/  SHF.L.U32 R6, R4, 0x1f, RZ ;  /* 0x0000001f04067819 */ /* 0x000fd200000006ff */
[----:B------:R-:W0:Y:S01]  /*eb60*/  @!P1 LDC R7, c[0x0][0x500] ;  /* 0x00014000ff079b82 */ /* 0x000e220000000800 */
[----:B------:R-:W-:-:S04]  /*eb70*/  IMAD R13, R5, 0x8, R12 ;  /* 0x00000008050d7824 */ /* 0x000fc800078e020c */
[----:B------:R-:W1:Y:S02]  /*eb80*/  SYNCS.PHASECHK.TRANS64.TRYWAIT P0, [R13+URZ+0x38], R6 ;  /* 0x000038060d0075a7 */ /* 0x000e64000800017f */
[----:B-1----:R-:W-:Y:S05]  /*eb90*/  @!P0 BRA `(.L_x_184) ;  /* 0x0000001000088947 */ /* 0x002fea0003800000 */
.L_x_206:
[----:B------:R-:W-:Y:S01]  /*eba0*/  UPRMT UR8, UR25, 0x9910, URZ ;  /* 0x0000991019087896 */ /* 0x000fe2000800003f */
[----:B0-----:R0:W-:Y:S03]  /*ebb0*/  @!P1 SYNCS.ARRIVE.TRANS64 RZ, [R13+URZ], R7 ;  /* 0x000000070dff99a7 */ /* 0x0011e6000800003f */
[----:B------:R-:W-:-:S06]  /*ebc0*/  UISETP.NE.AND UP0, UPT, UR8, 0x2, UPT ;  /* 0x000000020800788c */ /* 0x000fcc000bf05270 */
[----:B------:R-:W-:-:S13]  /*ebd0*/  PLOP3.LUT P0, PT, PT, PT, UP0, 0x80, 0x0 ;  /* 0x000000000000781c */ /* 0x000fda0003f0f008 */
[----:B0-----:R-:W-:Y:S05]  /*ebe0*/  @P0 BRA `(.L_x_185) ;  /* 0x0000000000040947 */ /* 0x001fea0003800000 */
[----:B------:R-:W-:Y:S01]  /*ebf0*/  BPT.TRAP 0x1 ;  /* 0x000000040000795c */ /* 0x000fe20000300000 */
.L_x_185:
[C---:B------:R-:W-:Y:S01]  /*ec00*/  R2UR UR11, R5.reuse ;  /* 0x00000000050b72ca */ /* 0x040fe200000e0000 */
[----:B-1----:R-:W-:Y:S01]  /*ec10*/  IMAD R6, R5, 0x6000, R12 ;  /* 0x0000600005067824 */ /* 0x002fe200078e020c */
[----:B------:R-:W-:Y:S01]  /*ec20*/  R2UR UR17, R12 ;  /* 0x000000000c1172ca */ /* 0x000fe200000e0000 */
[----:B------:R-:W-:Y:S01]  /*ec30*/  VIADD R15, R15, 0xffffffff ;  /* 0xffffffff0f0f7836 */ /* 0x000fe20000000000 */
[----:B------:R-:W-:Y:S01]  /*ec40*/  R2UR UR21, R11 ;  /* 0x000000000b1572ca */ /* 0x000fe200000e0000 */
[----:B------:R-:W-:Y:S01]  /*ec50*/  UIADD3 UR16, UP0, UR26, 0xf0, URZ ;  /* 0x000000f01a107890 */ /* 0x000fe2000ff1e03f */
[----:B------:R-:W-:Y:S01]  /*ec60*/  R2UR UR8, R6 ;  /* 0x00000000060872ca */ /* 0x000fe200000e0000 */
[----:B------:R-:W-:Y:S01]  /*ec70*/  UIADD3 UR30, UP1, UR26, 0x1f0, URZ ;  /* 0x000001f01a1e7890 */ /* 0x000fe2000ff3e03f */
[----:B------:R-:W-:Y:S01]  /*ec80*/  R2UR UR9, R13 ;  /* 0x000000000d0972ca */ /* 0x000fe200000e0000 */
[----:B------:R-:W-:Y:S01]  /*ec90*/  VIADD R5, R5, 0x1 ;  /* 0x0000000105057836 */ /* 0x000fe20000000000 */
[----:B------:R-:W-:Y:S01]  /*eca0*/  R2UR UR10, R14 ;  /* 0x000000000e0a72ca */ /* 0x000fe200000e0000 */
[----:B------:R-:W-:Y:S01]  /*ecb0*/  UIADD3.X UR31, URZ, UR27, URZ, UP1, !UPT ;  /* 0x0000001b3f1f7290 */ /* 0x000fe20008ffe43f */
[----:B------:R-:W-:Y:S01]  /*ecc0*/  R2UR UR12, R8 ;  /* 0x00000000080c72ca */ /* 0x000fe200000e0000 */
[----:B------:R-:W-:Y:S01]  /*ecd0*/  ULEA UR11, UR11, UR7, 0xc ;  /* 0x000000070b0b7291 */ /* 0x000fe2000f8e603f */
[----:B------:R-:W-:Y:S01]  /*ece0*/  R2UR UR24, R9 ;  /* 0x00000000091872ca */ /* 0x000fe200000e0000 */
[----:B------:R-:W-:Y:S01]  /*ecf0*/  UMOV UR18, 0x0 ;  /* 0x0000000000127882 */ /* 0x000fe20000000000 */
[----:B------:R-:W-:Y:S01]  /*ed00*/  ISETP.GT.AND P1, PT, R15, 0x1, PT ;  /* 0x000000010f00780c */ /* 0x000fe20003f24270 */
[----:B------:R-:W-:Y:S01]  /*ed10*/  ULEA UR11, UR11, UR17, 0x1 ;  /* 0x000000110b0b7291 */ /* 0x000fe2000f8e083f */
[C---:B------:R-:W-:Y:S01]  /*ed20*/  ISETP.NE.AND P0, PT, R5.reuse, 0x7, PT ;  /* 0x000000070500780c */ /* 0x040fe20003f05270 */
[----:B------:R-:W-:Y:S01]  /*ed30*/  UIADD3 UR8, UR8, 0x180, URZ ;  /* 0x0000018008087890 */ /* 0x000fe2000fffe03f */
[----:B------:R-:W-:Y:S01]  /*ed40*/  VIADD R14, R14, 0x20 ;  /* 0x000000200e0e7836 */ /* 0x000fe20000000000 */
[----:B------:R-:W-:Y:S01]  /*ed50*/  UIADD3.X UR17, URZ, UR27, URZ, UP0, !UPT ;  /* 0x0000001b3f117290 */ /* 0x000fe200087fe43f */
[----:B------:R-:W-:Y:S01]  /*ed60*/  SEL R7, RZ, 0x1, P0 ;  /* 0x00000001ff077807 */ /* 0x000fe20000000000 */
[----:B------:R-:W-:Y:S01]  /*ed70*/  UIADD3 UR20, UR11, 0x2a180, URZ ;  /* 0x0002a1800b147890 */ /* 0x000fe2000fffe03f */
[----:B------:R-:W-:Y:S01]  /*ed80*/  SEL R5, R5, RZ, P0 ;  /* 0x000000ff05057207 */ /* 0x000fe20000000000 */
[----:B------:R-:W-:Y:S01]  /*ed90*/  UMOV UR19, 0x10000000 ;  /* 0x1000000000137882 */ /* 0x000fe20000000000 */
[----:B------:R-:W-:Y:S01]  /*eda0*/  UMOV UR11, UR21 ;  /* 0x00000015000b7c82 */ /* 0x000fe20008000000 */
[----:B------:R-:W-:Y:S01]  /*edb0*/  UMOV UR29, 0x30000 ;  /* 0x00030000001d7882 */ /* 0x000fe20000000000 */
[----:B------:R-:W-:-:S02]  /*edc0*/  LOP3.LUT R4, R4, R7, RZ, 0x3c, !PT ;  /* 0x0000000704047212 */ /* 0x000fc400078e3cff */
[----:B------:R0:W-:Y:S02]  /*edd0*/  UTMALDG.3D [UR8], [UR16], desc[UR18] ;  /* 0x00001208100075b4 */ /* 0x0001e40008011000 */
[----:B0-----:R-:W-:Y:S01]  /*ede0*/  UMOV UR8, UR20 ;  /* 0x0000001400087c82 */ /* 0x001fe20008000000 */
[----:B------:R-:W-:Y:S02]  /*edf0*/  UMOV UR11, UR24 ;  /* 0x00000018000b7c82 */ /* 0x000fe40008000000 */
[----:B------:R0:W-:Y:S02]  /*ee00*/  UTMALDG.3D.MULTICAST [UR8], [UR30], UR29, desc[UR18] ;  /* 0x000012081e0073b4 */ /* 0x0001e4000801181d */
[----:B0-----:R-:W-:Y:S05]  /*ee10*/  @P1 BRA `(.L_x_186) ;  /* 0xfffffffc003c1947 */ /* 0x001fea000383ffff */
.L_x_183:
[----:B------:R-:W-:Y:S05]  /*ee20*/  BSYNC B1 ;  /* 0x0000000000017941 */ /* 0x000fea0003800000 */
.L_x_182:
[----:B------:R-:W-:Y:S01]  /*ee30*/  LOP3.LUT P1, RZ, R10, 0xff, RZ, 0xc0, !PT ;  /* 0x000000ff0aff7812 */ /* 0x000fe2000782c0ff */
[----:B------:R-:W-:Y:S01]  /*ee40*/  VIADD R6, R3, UR13 ;  /* 0x0000000d03067c36 */ /* 0x000fe20008000000 */
[----:B------:R-:W-:Y:S02]  /*ee50*/  UISETP.GE.U32.AND UP0, UPT, UR13, 0x7, UPT ;  /* 0x000000070d00788c */ /* 0x000fe4000bf06070 */
[----:B------:R-:W-:Y:S01]  /*ee60*/  IMAD.U32 R7, RZ, RZ, UR13 ;  /* 0x0000000dff077e24 */ /* 0x000fe2000f8e00ff */
[----:B------:R-:W-:Y:S01]  /*ee70*/  ULDC.64 UR8, c[0x0][0x650] ;  /* 0x0001940000087ab9 */ /* 0x000fe20000000a00 */
[C---:B------:R-:W-:Y:S01]  /*ee80*/  IMAD.WIDE.U32 R4, R6.reuse, 0x24924925, RZ ;  /* 0x2492492506047825 */ /* 0x040fe200078e00ff */
[C---:B------:R-:W-:Y:S01]  /*ee90*/  ISETP.GT.U32.AND P0, PT, R6.reuse, 0x6, PT ;  /* 0x000000060600780c */ /* 0x040fe20003f04070 */
[----:B------:R-:W-:Y:S01]  /*eea0*/  BSSY B1, `(.L_x_187) ;  /* 0x000006f000017945 */ /* 0x000fe20003800000 */
[----:B------:R-:W-:Y:S01]  /*eeb0*/  PLOP3.LUT P2, PT, PT, PT, UP0, 0x80, 0x0 ;  /* 0x000000000000781c */ /* 0x000fe20003f4f008 */
[----:B------:R-:W-:Y:S01]  /*eec0*/  IMAD.IADD R4, R6, 0x1, -R5 ;  /* 0x0000000106047824 */ /* 0x000fe200078e0a05 */
[----:B------:R-:W-:-:S02]  /*eed0*/  ISETP.LT.U32.AND P0, PT, R7, 0x7, P0 ;  /* 0x000000070700780c */ /* 0x000fc40000701070 */
[----:B------:R-:W-:Y:S01]  /*eee0*/  PRMT R10, RZ, 0x7610, R10 ;  /* 0x00007610ff0a7816 */ /* 0x000fe2000000000a */
[----:B------:R-:W0:Y:S01]  /*eef0*/  @P1 S2R R8, SR_CgaCtaId ;  /* 0x0000000000081919 */ /* 0x000e220000008800 */
[----:B------:R-:W-:Y:S02]  /*ef00*/  @P1 MOV R3, 0x400 ;  /* 0x0000040000031802 */ /* 0x000fe40000000f00 */
[----:B------:R-:W-:Y:S01]  /*ef10*/  LEA.HI R4, R4, R5, RZ, 0x1f ;  /* 0x0000000504047211 */ /* 0x000fe200078ff8ff */
[----:B------:R-:W-:Y:S01]  /*ef20*/  IMAD.MOV.U32 R5, RZ, RZ, -0x1 ;  /* 0xffffffffff057424 */ /* 0x000fe200078e00ff */
[----:B0-----:R-:W-:Y:S02]  /*ef30*/  @P1 LEA R8, R8, R3, 0x18 ;  /* 0x0000000308081211 */ /* 0x001fe400078ec0ff */
[----:B------:R-:W-:Y:S02]  /*ef40*/  SEL R3, RZ, 0x1, !P0 ;  /* 0x00000001ff037807 */ /* 0x000fe40004000000 */
[----:B------:R-:W-:Y:S01]  /*ef50*/  IADD3 R16, P0, R16, UR22, RZ ;  /* 0x0000001610107c10 */ /* 0x000fe2000ff1e0ff */
[----:B------:R0:W-:Y:S01]  /*ef60*/  @P1 SYNCS.ARRIVE.TRANS64.A1T0 RZ, [R8+URZ+0x88], RZ ;  /* 0x000088ff08ff19a7 */ /* 0x0001e2000810003f */
[----:B------:R-:W-:-:S02]  /*ef70*/  LOP3.LUT R0, R0, R3, RZ, 0x3c, !PT ;  /* 0x0000000300007212 */ /* 0x000fc400078e3cff */
[----:B------:R-:W-:Y:S02]  /*ef80*/  IADD3.X R17, R17, UR15, RZ, P0, !PT ;  /* 0x0000000f11117c10 */ /* 0x000fe400087fe4ff */
[----:B------:R-:W-:Y:S02]  /*ef90*/  ISETP.GE.U32.AND P0, PT, R16, UR8, PT ;  /* 0x0000000810007c0c */ /* 0x000fe4000bf06070 */
[----:B------:R-:W-:Y:S01]  /*efa0*/  SHF.R.U32.HI R3, RZ, 0x2, R4 ;  /* 0x00000002ff037819 */ /* 0x000fe20000011604 */
[----:B------:R-:W-:Y:S01]  /*efb0*/  IMAD.MOV.U32 R4, RZ, RZ, -0x1 ;  /* 0xffffffffff047424 */ /* 0x000fe200078e00ff */
[----:B------:R-:W-:Y:S01]  /*efc0*/  ISETP.GE.U32.AND.EX P0, PT, R17, UR9, PT, P0 ;  /* 0x0000000911007c0c */ /* 0x000fe2000bf06100 */
[----:B0-----:R-:W-:Y:S01]  /*efd0*/  IMAD.MOV.U32 R8, RZ, RZ, -0x1 ;  /* 0xffffffffff087424 */ /* 0x001fe200078e00ff */
[----:B------:R-:W-:Y:S01]  /*efe0*/  @P2 LOP3.LUT R0, R0, 0x1, R3, 0x78, !PT ;  /* 0x0000000100002812 */ /* 0x000fe200078e7803 */
[--C-:B------:R-:W-:Y:S01]  /*eff0*/  IMAD R3, R3, -0x7, R6.reuse ;  /* 0xfffffff903037824 */ /* 0x100fe200078e0206 */
[----:B------:R-:W-:-:S09]  /*f000*/  PRMT R6, RZ, 0x7610, R6 ;  /* 0x00007610ff067816 */ /* 0x000fd20000000006 */
[----:B------:R-:W-:Y:S05]  /*f010*/  @P0 BRA `(.L_x_188) ;  /* 0x00000004005c0947 */ /* 0x000fea0003800000 */
[----:B------:R-:W-:Y:S01]  /*f020*/  ULDC.64 UR8, c[0x0][0x628] ;  /* 0x00018a0000087ab9 */ /* 0x000fe20000000a00 */
[----:B------:R-:W0:Y:S01]  /*f030*/  S2R R12, SR_CTAID.X ;  /* 0x00000000000c7919 */ /* 0x000e220000002500 */
[----:B------:R-:W-:Y:S01]  /*f040*/  ISETP.NE.U32.AND P0, PT, RZ, UR8, PT ;  /* 0x00000008ff007c0c */ /* 0x000fe2000bf05070 */
[----:B------:R-:W-:Y:S01]  /*f050*/  ULDC UR11, c[0x0][0x630] ;  /* 0x00018c00000b7ab9 */ /* 0x000fe20000000800 */
[----:B------:R-:W-:Y:S01]  /*f060*/  IMAD.MOV.U32 R4, RZ, RZ, R16 ;  /* 0x000000ffff047224 */ /* 0x000fe200078e0010 */
[----:B------:R-:W1:Y:S01]  /*f070*/  S2R R11, SR_CTAID.Y ;  /* 0x00000000000b7919 */ /* 0x000e620000002600 */
[----:B------:R-:W-:Y:S01]  /*f080*/  ISETP.NE.AND.EX P0, PT, RZ, UR9, PT, P0 ;  /* 0x00000009ff007c0c */ /* 0x000fe2000bf05300 */
[----:B------:R-:W-:-:S12]  /*f090*/  IMAD.MOV.U32 R5, RZ, RZ, R17 ;  /* 0x000000ffff057224 */ /* 0x000fd800078e0011 */
[----:B------:R-:W-:Y:S05]  /*f0a0*/  @!P0 BRA `(.L_x_189) ;  /* 0x0000000000288947 */ /* 0x000fea0003800000 */
[----:B------:R-:W-:Y:S02]  /*f0b0*/  ULDC UR10, c[0x0][0x634] ;  /* 0x00018d00000a7ab9 */ /* 0x000fe40000000800 */
[----:B------:R-:W-:-:S05]  /*f0c0*/  IADD3 R9, P0, R16, UR10, RZ ;  /* 0x0000000a10097c10 */ /* 0x000fca000ff1e0ff */
[----:B------:R-:W-:-:S04]  /*f0d0*/  IMAD.X R13, RZ, RZ, R17, P0 ;  /* 0x000000ffff0d7224 */ /* 0x000fc800000e0611 */
[----:B------:R-:W-:-:S04]  /*f0e0*/  IMAD.WIDE.U32 R6, R13, UR8, RZ ;  /* 0x000000080d067c25 */ /* 0x000fc8000f8e00ff */
[----:B------:R-:W-:-:S04]  /*f0f0*/  IMAD.WIDE.U32 R6, P0, R9, UR9, R6 ;  /* 0x0000000909067c25 */ /* 0x000fc8000f800006 */
[----:B------:R-:W-:-:S04]  /*f100*/  IMAD.WIDE.U32 R8, R9, UR8, RZ ;  /* 0x0000000809087c25 */ /* 0x000fc8000f8e00ff */
[----:B------:R-:W-:Y:S01]  /*f110*/  IMAD.X R5, RZ, RZ, RZ, P0 ;  /* 0x000000ffff057224 */ /* 0x000fe200000e06ff */
[----:B------:R-:W-:Y:S01]  /*f120*/  IADD3 RZ, P0, R9, R6, RZ ;  /* 0x0000000609ff7210 */ /* 0x000fe20007f1e0ff */
[----:B------:R-:W-:-:S04]  /*f130*/  IMAD.MOV.U32 R4, RZ, RZ, R7 ;  /* 0x000000ffff047224 */ /* 0x000fc800078e0007 */
[----:B------:R-:W-:-:S08]  /*f140*/  IMAD.WIDE.U32.X R4, R13, UR9, R4, P0 ;  /* 0x000000090d047c25 */ /* 0x000fd000080e0404 */
.L_x_189:
[--C-:B------:R-:W-:Y:S01]  /*f150*/  SHF.R.U64 R8, R4, UR11, R5.reuse ;  /* 0x0000000b04087c19 */ /* 0x100fe20008001205 */
[----:B------:R-:W-:Y:S01]  /*f160*/  ULDC.64 UR8, c[0x0][0x620] ;  /* 0x0001880000087ab9 */ /* 0x000fe20000000a00 */
[----:B------:R-:W-:Y:S01]  /*f170*/  SHF.R.U32.HI R4, RZ, UR11, R5 ;  /* 0x0000000bff047c19 */ /* 0x000fe20008011605 */
[----:B------:R-:W2:Y:S01]  /*f180*/  LDC R19, c[0x0][0x144] ;  /* 0x00005100ff137b82 */ /* 0x000ea20000000800 */
[----:B------:R-:W-:Y:S01]  /*f190*/  IADD3 R7, P0, RZ, -R8, RZ ;  /* 0x80000008ff077210 */ /* 0x000fe20007f1e0ff */
[----:B------:R-:W-:Y:S01]  /*f1a0*/  ULDC.64 UR16, c[0x0][0x640] ;  /* 0x0001900000107ab9 */ /* 0x000fe20000000a00 */
[----:B------:R-:W-:Y:S01]  /*f1b0*/  ULDC UR10, c[0x0][0x608] ;  /* 0x00018200000a7ab9 */ /* 0x000fe20000000800 */
[----:B------:R-:W-:Y:S02]  /*f1c0*/  UISETP.NE.AND UP0, UPT, UR46, URZ, UPT ;  /* 0x0000003f2e00728c */ /* 0x000fe4000bf05270 */
[----:B------:R-:W-:Y:S01]  /*f1d0*/  IMAD.X R4, RZ, RZ, ~R4, P0 ;  /* 0x000000ffff047224 */ /* 0x000fe200000e0e04 */
[----:B------:R-:W-:Y:S01]  /*f1e0*/  ISETP.NE.U32.AND P0, PT, RZ, UR16, PT ;  /* 0x00000010ff007c0c */ /* 0x000fe2000bf05070 */
[----:B------:R-:W3:Y:S02]  /*f1f0*/  LDC R14, c[0x0][0x148] ;  /* 0x00005200ff0e7b82 */ /* 0x000ee40000000800 */
[----:B------:R-:W-:Y:S01]  /*f200*/  IMAD R6, R4, UR8, RZ ;  /* 0x0000000804067c24 */ /* 0x000fe2000f8e02ff */
[----:B------:R-:W-:Y:S01]  /*f210*/  ISETP.NE.AND.EX P0, PT, RZ, UR17, PT, P0 ;  /* 0x00000011ff007c0c */ /* 0x000fe2000bf05300 */
[----:B------:R-:W-:Y:S01]  /*f220*/  IMAD.WIDE.U32 R4, R7, UR8, R16 ;  /* 0x0000000807047c25 */ /* 0x000fe2000f8e0010 */
[----:B------:R-:W-:Y:S01]  /*f230*/  ULDC UR8, c[0x0][0x150] ;  /* 0x0000540000087ab9 */ /* 0x000fe20000000800 */
[----:B------:R-:W-:-:S02]  /*f240*/  PLOP3.LUT P2, PT, PT, PT, UP0, 0x80, 0x0 ;  /* 0x000000000000781c */ /* 0x000fc40003f4f008 */
[----:B------:R-:W-:Y:S01]  /*f250*/  IMAD R7, R7, UR9, R6 ;  /* 0x0000000907077c24 */ /* 0x000fe2000f8e0206 */
[----:B0-----:R-:W-:Y:S01]  /*f260*/  I2FP.F32.U32 R6, R12 ;  /* 0x0000000c00067245 */ /* 0x001fe20000201000 */
[----:B------:R-:W-:Y:S02]  /*f270*/  ULDC UR9, c[0x0][0x154] ;  /* 0x0000550000097ab9 */ /* 0x000fe40000000800 */
[----:B------:R-:W-:Y:S02]  /*f280*/  IMAD.IADD R5, R5, 0x1, R7 ;  /* 0x0000000105057824 */ /* 0x000fe400078e0207 */
[----:B------:R-:W-:Y:S01]  /*f290*/  FMUL R6, R6, UR8 ;  /* 0x0000000806067c20 */ /* 0x000fe20008400000 */
[----:B------:R-:W-:Y:S02]  /*f2a0*/  ULDC UR8, c[0x0][0x618] ;  /* 0x0001860000087ab9 */ /* 0x000fe40000000800 */
[--C-:B------:R-:W-:Y:S02]  /*f2b0*/  SHF.R.U64 R9, R4, UR8, R5.reuse ;  /* 0x0000000804097c19 */ /* 0x100fe40008001205 */
[----:B-1----:R-:W-:Y:S01]  /*f2c0*/  I2FP.F32.U32 R4, R11 ;  /* 0x0000000b00047245 */ /* 0x002fe20000201000 */
[----:B------:R-:W0:Y:S04]  /*f2d0*/  F2I.U32.TRUNC.NTZ R6, R6 ;  /* 0x0000000600067305 */ /* 0x000e28000020f000 */
[----:B------:R-:W-:Y:S01]  /*f2e0*/  FMUL R7, R4, UR9 ;  /* 0x0000000904077c20 */ /* 0x000fe20008400000 */
[----:B------:R-:W-:Y:S01]  /*f2f0*/  SHF.R.U32.HI R4, RZ, UR8, R5 ;  /* 0x00000008ff047c19 */ /* 0x000fe20008011605 */
[----:B------:R-:W-:-:S02]  /*f300*/  ULDC UR8, c[0x0][0x658] ;  /* 0x0001960000087ab9 */ /* 0x000fc40000000800 */
[----:B------:R1:W4:Y:S01]  /*f310*/  F2I.U32.TRUNC.NTZ R20, R7 ;  /* 0x0000000700147305 */ /* 0x000322000020f000 */
[--C-:B------:R-:W-:Y:S02]  /*f320*/  SHF.R.U64 R18, R9, UR10, R4.reuse ;  /* 0x0000000a09127c19 */ /* 0x100fe40008001204 */
[----:B------:R-:W-:-:S04]  /*f330*/  SHF.R.U32.HI R5, RZ, UR10, R4 ;  /* 0x0000000aff057c19 */ /* 0x000fc80008011604 */
[--C-:B------:R-:W-:Y:S01]  /*f340*/  SHF.R.U64 R13, R18, UR8, R5.reuse ;  /* 0x00000008120d7c19 */ /* 0x100fe20008001205 */
[----:B0-----:R-:W-:Y:S01]  /*f350*/  IMAD.MOV R6, RZ, RZ, -R6 ;  /* 0x000000ffff067224 */ /* 0x001fe200078e0a06 */
[----:B------:R-:W-:-:S03]  /*f360*/  SHF.R.U32.HI R15, RZ, UR8, R5 ;  /* 0x00000008ff0f7c19 */ /* 0x000fc60008011605 */
[----:B--2---:R-:W-:Y:S02]  /*f370*/  IMAD R19, R19, R6, R12 ;  /* 0x0000000613137224 */ /* 0x004fe400078e020c */
[----:B------:R-:W-:Y:S02]  /*f380*/  IMAD.MOV.U32 R4, RZ, RZ, R13 ;  /* 0x000000ffff047224 */ /* 0x000fe400078e000d */
[----:B------:R-:W-:Y:S01]  /*f390*/  IMAD.MOV.U32 R5, RZ, RZ, R15 ;  /* 0x000000ffff057224 */ /* 0x000fe200078e000f */
[----:B-1--4-:R-:W-:Y:S06]  /*f3a0*/  @!P0 BRA `(.L_x_190) ;  /* 0x0000000000288947 */ /* 0x012fec0003800000 */
[----:B------:R-:W-:Y:S02]  /*f3b0*/  ULDC UR8, c[0x0][0x64c] ;  /* 0x0001930000087ab9 */ /* 0x000fe40000000800 */
[----:B------:R-:W-:-:S05]  /*f3c0*/  IADD3 R5, P0, R13, UR8, RZ ;  /* 0x000000080d057c10 */ /* 0x000fca000ff1e0ff */
[----:B------:R-:W-:-:S04]  /*f3d0*/  IMAD.X R15, RZ, RZ, R15, P0 ;  /* 0x000000ffff0f7224 */ /* 0x000fc800000e060f */
[----:B------:R-:W-:-:S04]  /*f3e0*/  IMAD.WIDE.U32 R6, R15, UR16, RZ ;  /* 0x000000100f067c25 */ /* 0x000fc8000f8e00ff */
[----:B------:R-:W-:-:S04]  /*f3f0*/  IMAD.WIDE.U32 R6, P0, R5, UR17, R6 ;  /* 0x0000001105067c25 */ /* 0x000fc8000f800006 */
[----:B------:R-:W-:-:S04]  /*f400*/  IMAD.WIDE.U32 R4, R5, UR16, RZ ;  /* 0x0000001005047c25 */ /* 0x000fc8000f8e00ff */
[----:B------:R-:W-:Y:S01]  /*f410*/  IMAD.MOV.U32 R4, RZ, RZ, R7 ;  /* 0x000000ffff047224 */ /* 0x000fe200078e0007 */
[----:B------:R-:W-:Y:S01]  /*f420*/  IADD3 RZ, P1, R5, R6, RZ ;  /* 0x0000000605ff7210 */ /* 0x000fe20007f3e0ff */
[----:B------:R-:W-:-:S04]  /*f430*/  IMAD.X R5, RZ, RZ, RZ, P0 ;  /* 0x000000ffff057224 */ /* 0x000fc800000e06ff */
[----:B------:R-:W-:-:S08]  /*f440*/  IMAD.WIDE.U32.X R4, R15, UR17, R4, P1 ;  /* 0x000000110f047c25 */ /* 0x000fd000088e0404 */
.L_x_190:
[----:B------:R-:W-:Y:S01]  /*f450*/  ULDC UR8, c[0x0][0x648] ;  /* 0x0001920000087ab9 */ /* 0x000fe20000000800 */
[----:B------:R-:W-:Y:S01]  /*f460*/  IMAD.MOV R20, RZ, RZ, -R20 ;  /* 0x000000ffff147224 */ /* 0x000fe200078e0a14 */
[----:B------:R-:W-:Y:S01]  /*f470*/  SHF.R.U64 R5, R4, UR8, R5 ;  /* 0x0000000804057c19 */ /* 0x000fe20008001205 */
[----:B------:R-:W-:Y:S01]  /*f480*/  ULDC UR8, c[0x0][0x638] ;  /* 0x00018e0000087ab9 */ /* 0x000fe20000000800 */
[----:B------:R-:W-:Y:S01]  /*f490*/  LOP3.LUT R4, R18, UR14, RZ, 0xc0, !PT ;  /* 0x0000000e12047c12 */ /* 0x000fe2000f8ec0ff */
[----:B------:R-:W-:Y:S01]  /*f4a0*/  UISETP.NE.AND UP0, UPT, UR46, URZ, UPT ;  /* 0x0000003f2e00728c */ /* 0x000fe2000bf05270 */
[----:B------:R-:W-:Y:S01]  /*f4b0*/  LOP3.LUT R12, R9, UR4, RZ, 0xc0, !PT ;  /* 0x00000004090c7c12 */ /* 0x000fe2000f8ec0ff */
[----:B------:R-:W-:Y:S01]  /*f4c0*/  IMAD.MOV R6, RZ, RZ, -R5 ;  /* 0x000000ffff067224 */ /* 0x000fe200078e0a05 */
[----:B------:R-:W-:Y:S01]  /*f4d0*/  ULDC UR9, c[0x0][0x610] ;  /* 0x0001840000097ab9 */ /* 0x000fe20000000800 */
[----:B---3--:R-:W-:Y:S02]  /*f4e0*/  @P2 IMAD R19, R14, R20, R11 ;  /* 0x000000140e132224 */ /* 0x008fe400078e020b */
[----:B------:R-:W-:Y:S01]  /*f4f0*/  IMAD R4, R5, UR5, R4 ;  /* 0x0000000505047c24 */ /* 0x000fe2000f8e0204 */
[----:B------:R-:W-:Y:S01]  /*f500*/  PLOP3.LUT P0, PT, PT, PT, UP0, 0x40, 0x0 ;  /* 0x000000000000781c */ /* 0x000fe20003f0e808 */
[----:B------:R-:W-:Y:S01]  /*f510*/  IMAD R13, R6, UR8, R13 ;  /* 0x00000008060d7c24 */ /* 0x000fe2000f8e020d */
[----:B------:R-:W-:Y:S01]  /*f520*/  ULDC UR8, c[0x0][0x600] ;  /* 0x0001800000087ab9 */ /* 0x000fe20000000800 */
[----:B------:R-:W-:Y:S01]  /*f530*/  IMAD R4, R4, UR9, R19 ;  /* 0x0000000904047c24 */ /* 0x000fe2000f8e0213 */
[----:B------:R-:W-:Y:S01]  /*f540*/  PLOP3.LUT P1, PT, PT, PT, UP0, 0x40, 0x0 ;  /* 0x000000000000781c */ /* 0x000fe20003f2e808 */
[----:B------:R-:W-:-:S02]  /*f550*/  IMAD R13, R13, UR8, R12 ;  /* 0x000000080d0d7c24 */ /* 0x000fc4000f8e020c */
[----:B------:R-:W-:-:S03]  /*f560*/  IMAD.MOV.U32 R6, RZ, RZ, 0x1 ;  /* 0x00000001ff067424 */ /* 0x000fc600078e00ff */
[----:B------:R-:W-:Y:S02]  /*f570*/  SEL R5, R13, R4, P0 ;  /* 0x000000040d057207 */ /* 0x000fe40000000000 */
[----:B------:R-:W-:-:S07]  /*f580*/  SEL R4, R4, R13, P1 ;  /* 0x0000000d04047207 */ /* 0x000fce0000800000 */
.L_x_188:
[----:B------:R-:W-:Y:S05]  /*f590*/  BSYNC B1 ;  /* 0x0000000000017941 */ /* 0x000fea0003800000 */
.L_x_187:
[----:B------:R-:W-:-:S13]  /*f5a0*/  LOP3.LUT P0, RZ, R6, 0xff, RZ, 0xc0, !PT ;  /* 0x000000ff06ff7812 */ /* 0x000fda000780c0ff */
[----:B------:R-:W-:Y:S05]  /*f5b0*/  @P0 BRA `(.L_x_191) ;  /* 0xfffffff400200947 */ /* 0x000fea000383ffff */
[----:B------:R-:W-:Y:S05]  /*f5c0*/  BSYNC B0 ;  /* 0x0000000000007941 */ /* 0x000fea0003800000 */
.L_x_180:
[----:B------:R-:W-:-:S03]  /*f5d0*/  UMOV UR8, 0xffffffff ;  /* 0xffffffff00087882 */ /* 0x000fc60000000000 */
[----:B------:R-:W-:Y:S05]  /*f5e0*/  BRA.DIV UR8, `(.L_x_192) ;  /* 0x0000000608887947 */ /* 0x000fea000b800000 */
[----:B------:R-:W-:-:S13]  /*f5f0*/  ELECT P6, URZ, PT ;  /* 0x00000000003f782f */ /* 0x000fda00038c0000 */
.L_x_209:
[----:B------:R-:W-:Y:S04]  /*f600*/  BSSY B0, `(.L_x_193) ;  /* 0x0000047000007945 */ /* 0x000fe80003800000 */
[----:B------:R-:W-:Y:S05]  /*f610*/  @!P6 BRA `(.L_x_194) ;  /* 0x000000040014e947 */ /* 0x000fea0003800000 */
[----:B------:R-:W-:-:S04]  /*f620*/  ULOP3.LUT UR8, UR40, 0x2, URZ, 0xfc, !UPT ;  /* 0x0000000228087892 */ /* 0x000fc8000f8efc3f */
[----:B------:R-:W-:-:S06]  /*f630*/  UISETP.NE.AND UP0, UPT, UR8, 0x3, UPT ;  /* 0x000000030800788c */ /* 0x000fcc000bf05270 */
[----:B------:R-:W-:-:S13]  /*f640*/  PLOP3.LUT P0, PT, PT, PT, UP0, 0x80, 0x0 ;  /* 0x000000000000781c */ /* 0x000fda0003f0f008 */
[----:B------:R-:W-:Y:S05]  /*f650*/  @!P0 BRA `(.L_x_195) ;  /* 0x0000000000048947 */ /* 0x000fea0003800000 */
[----:B------:R-:W-:Y:S01]  /*f660*/  BPT.TRAP 0x1 ;  /* 0x000000040000795c */ /* 0x000fe20000300000 */
.L_x_195:
[----:B------:R-:W0:Y:S01]  /*f670*/  S2R R5, SR_CgaCtaId ;  /* 0x0000000000057919 */ /* 0x000e220000008800 */
[----:B------:R-:W-:Y:S02]  /*f680*/  MOV R2, 0x400 ;  /* 0x0000040000027802 */ /* 0x000fe40000000f00 */
[----:B------:R-:W-:Y:S02]  /*f690*/  SHF.L.U32 R4, R0, 0x1f, RZ ;  /* 0x0000001f00047819 */ /* 0x000fe400000006ff */
[----:B0-----:R-:W-:-:S05]  /*f6a0*/  LEA R2, R5, R2, 0x18 ;  /* 0x0000000205027211 */ /* 0x001fca00078ec0ff */
[----:B------:R-:W-:-:S04]  /*f6b0*/  VIADD R2, R2, 0x38 ;  /* 0x0000003802027836 */ /* 0x000fc80000000000 */
[C---:B------:R-:W-:Y:S02]  /*f6c0*/  IMAD R7, R3.reuse, 0x8, R2 ;  /* 0x0000000803077824 */ /* 0x040fe400078e0202 */
[----:B------:R-:W-:Y:S02]  /*f6d0*/  VIADD R3, R3, 0x1 ;  /* 0x0000000103037836 */ /* 0x000fe40000000000 */
[----:B------:R-:W0:Y:S03]  /*f6e0*/  SYNCS.PHASECHK.TRANS64.TRYWAIT P0, [R7+URZ], R4 ;  /* 0x00000004070075a7 */ /* 0x000e26000800017f */
[----:B------:R-:W-:-:S04]  /*f6f0*/  ISETP.NE.AND P1, PT, R3, 0x7, PT ;  /* 0x000000070300780c */ /* 0x000fc80003f25270 */
[----:B------:R-:W-:Y:S02]  /*f700*/  SEL R5, RZ, 0x1, P1 ;  /* 0x00000001ff057807 */ /* 0x000fe40000800000 */
[----:B------:R-:W-:Y:S02]  /*f710*/  SEL R3, R3, RZ, P1 ;  /* 0x000000ff03037207 */ /* 0x000fe40000800000 */
[----:B------:R-:W-:-:S03]  /*f720*/  LOP3.LUT R6, R0, R5, RZ, 0x3c, !PT ;  /* 0x0000000500067212 */ /* 0x000fc600078e3cff */
[----:B------:R-:W-:Y:S01]  /*f730*/  IMAD R8, R3, 0x8, R2 ;  /* 0x0000000803087824 */ /* 0x000fe200078e0202 */
[----:B------:R-:W-:Y:S01]  /*f740*/  SHF.L.U32 R5, R6, 0x1f, RZ ;  /* 0x0000001f06057819 */ /* 0x000fe200000006ff */
[----:B0-----:R-:W-:Y:S06]  /*f750*/  @!P0 BRA `(.L_x_196) ;  /* 0x00000004004c8947 */ /* 0x001fec0003800000 */
.L_x_210:
[----:B------:R-:W1:Y:S01]  /*f760*/  SYNCS.PHASECHK.TRANS64.TRYWAIT P0, [R8+URZ], R5 ;  /* 0x00000005080075a7 */ /* 0x000e62000800017f */
[----:B------:R-:W-:-:S05]  /*f770*/  VIADD R0, R3, 0x1 ;  /* 0x0000000103007836 */ /* 0x000fca0000000000 */
[----:B------:R-:W-:-:S04]  /*f780*/  ISETP.NE.AND P1, PT, R0, 0x7, PT ;  /* 0x000000070000780c */ /* 0x000fc80003f25270 */
[----:B------:R-:W-:Y:S02]  /*f790*/  SEL R3, RZ, 0x1, P1 ;  /* 0x00000001ff037807 */ /* 0x000fe40000800000 */
[----:B0-----:R-:W-:Y:S02]  /*f7a0*/  SEL R7, R0, RZ, P1 ;  /* 0x000000ff00077207 */ /* 0x001fe40000800000 */
[----:B------:R-:W-:-:S03]  /*f7b0*/  LOP3.LUT R6, R6, R3, RZ, 0x3c, !PT ;  /* 0x0000000306067212 */ /* 0x000fc600078e3cff */
[----:B------:R-:W-:Y:S01]  /*f7c0*/  IMAD R9, R7, 0x8, R2 ;  /* 0x0000000807097824 */ /* 0x000fe200078e0202 */
[----:B------:R-:W-:Y:S01]  /*f7d0*/  SHF.L.U32 R4, R6, 0x1f, RZ ;  /* 0x0000001f06047819 */ /* 0x000fe200000006ff */
[----:B-1----:R-:W-:Y:S06]  /*f7e0*/  @!P0 BRA `(.L_x_197) ;  /* 0x00000004003c8947 */ /* 0x002fec0003800000 */
.L_x_211:
[----:B------:R-:W1:Y:S01]  /*f7f0*/  SYNCS.PHASECHK.TRANS64.TRYWAIT P0, [R9+URZ], R4 ;  /* 0x00000004090075a7 */ /* 0x000e62000800017f */
[----:B------:R-:W-:-:S05]  /*f800*/  VIADD R0, R7, 0x1 ;  /* 0x0000000107007836 */ /* 0x000fca0000000000 */
[----:B------:R-:W-:-:S04]  /*f810*/  ISETP.NE.AND P1, PT, R0, 0x7, PT ;  /* 0x000000070000780c */ /* 0x000fc80003f25270 */
[----:B------:R-:W-:Y:S02]  /*f820*/  SEL R3, RZ, 0x1, P1 ;  /* 0x00000001ff037807 */ /* 0x000fe40000800000 */
[----:B------:R-:W-:Y:S02]  /*f830*/  SEL R7, R0, RZ, P1 ;  /* 0x000000ff00077207 */ /* 0x000fe40000800000 */
[----:B------:R-:W-:-:S03]  /*f840*/  LOP3.LUT R6, R6, R3, RZ, 0x3c, !PT ;  /* 0x0000000306067212 */ /* 0x000fc600078e3cff */
[----:B0-----:R-:W-:Y:S01]  /*f850*/  IMAD R8, R7, 0x8, R2 ;  /* 0x0000000807087824 */ /* 0x001fe200078e0202 */
[----:B------:R-:W-:Y:S01]  /*f860*/  SHF.L.U32 R5, R6, 0x1f, RZ ;  /* 0x0000001f06057819 */ /* 0x000fe200000006ff */
[----:B-1----:R-:W-:Y:S06]  /*f870*/  @!P0 BRA `(.L_x_198) ;  /* 0x00000004002c8947 */ /* 0x002fec0003800000 */
.L_x_212:
        /* <DEDUP_REMOVED lines=9> */
.L_x_213:
[----:B------:R-:W1:Y:S01]  /*f910*/  SYNCS.PHASECHK.TRANS64.TRYWAIT P0, [R9+URZ], R4 ;  /* 0x00000004090075a7 */ /* 0x000e62000800017f */
[----:B------:R-:W-:-:S05]  /*f920*/  VIADD R0, R7, 0x1 ;  /* 0x0000000107007836 */ /* 0x000fca0000000000 */
[----:B------:R-:W-:-:S04]  /*f930*/  ISETP.NE.AND P1, PT, R0, 0x7, PT ;  /* 0x000000070000780c */ /* 0x000fc80003f25270 */
[----:B------:R-:W-:Y:S02]  /*f940*/  SEL R3, RZ, 0x1, P1 ;  /* 0x00000001ff037807 */ /* 0x000fe40000800000 */
[----:B------:R-:W-:Y:S02]  /*f950*/  SEL R7, R0, RZ, P1 ;  /* 0x000000ff00077207 */ /* 0x000fe40000800000 */
[----:B------:R-:W-:-:S03]  /*f960*/  LOP3.LUT R11, R6, R3, RZ, 0x3c, !PT ;  /* 0x00000003060b7212 */ /* 0x000fc600078e3cff */
[----:B------:R-:W-:Y:S01]  /*f970*/  IMAD R6, R7, 0x8, R2 ;  /* 0x0000000807067824 */ /* 0x000fe200078e0202 */
[----:B0-----:R-:W-:Y:S01]  /*f980*/  SHF.L.U32 R5, R11, 0x1f, RZ ;  /* 0x0000001f0b057819 */ /* 0x001fe200000006ff */
[----:B-1----:R-:W-:Y:S06]  /*f990*/  @!P0 BRA `(.L_x_200) ;  /* 0x00000004000c8947 */ /* 0x002fec0003800000 */
.L_x_214:
[----:B------:R-:W1:Y:S01]  /*f9a0*/  SYNCS.PHASECHK.TRANS64.TRYWAIT P0, [R6+URZ], R5 ;  /* 0x00000005060075a7 */ /* 0x000e62000800017f */
[----:B------:R-:W-:-:S05]  /*f9b0*/  VIADD R0, R7, 0x1 ;  /* 0x0000000107007836 */ /* 0x000fca0000000000 */
[----:B------:R-:W-:-:S04]  /*f9c0*/  ISETP.NE.AND P1, PT, R0, 0x7, PT ;  /* 0x000000070000780c */ /* 0x000fc80003f25270 */
[----:B0-----:R-:W-:Y:S02]  /*f9d0*/  SEL R4, RZ, 0x1, P1 ;  /* 0x00000001ff047807 */ /* 0x001fe40000800000 */
[----:B------:R-:W-:Y:S02]  /*f9e0*/  SEL R3, R0, RZ, P1 ;  /* 0x000000ff00037207 */ /* 0x000fe40000800000 */
[----:B------:R-:W-:Y:S01]  /*f9f0*/  LOP3.LUT R0, R11, R4, RZ, 0x3c, !PT ;  /* 0x000000040b007212 */ /* 0x000fe200078e3cff */
[----:B-1----:R-:W-:Y:S06]  /*fa00*/  @!P0 BRA `(.L_x_201) ;  /* 0x0000000400048947 */ /* 0x002fec0003800000 */
.L_x_215:
[----:B------:R-:W-:Y:S01]  /*fa10*/  IMAD R3, R3, 0x8, R2 ;  /* 0x0000000803037824 */ /* 0x000fe200078e0202 */
[----:B------:R-:W-:-:S07]  /*fa20*/  SHF.L.U32 R0, R0, 0x1f, RZ ;  /* 0x0000001f00007819 */ /* 0x000fce00000006ff */
.L_x_202:
[----:B-1----:R1:W2:Y:S02]  /*fa30*/  SYNCS.PHASECHK.TRANS64.TRYWAIT P0, [R3+URZ], R0 ;  /* 0x00000000030075a7 */ /* 0x0022a4000800017f */
[----:B--2---:R-:W-:Y:S05]  /*fa40*/  @!P0 NANOSLEEP.SYNCS 0x989680 ;  /* 0x009896800000895d */ /* 0x004fea0003900000 */
[----:B------:R-:W2:Y:S02]  /*fa50*/  @!P0 SYNCS.PHASECHK.TRANS64 P0, [R3+URZ], R0 ;  /* 0x00000000030085a7 */ /* 0x000ea4000800007f */
[----:B--2---:R-:W-:Y:S05]  /*fa60*/  @!P0 BRA `(.L_x_202) ;  /* 0xfffffffc00f08947 */ /* 0x004fea000383ffff */
.L_x_194:
[----:B------:R-:W-:Y:S05]  /*fa70*/  BSYNC B0 ;  /* 0x0000000000007941 */ /* 0x000fea0003800000 */
.L_x_193:
[----:B------:R-:W-:Y:S05]  /*fa80*/  EXIT ;  /* 0x000000000000794d */ /* 0x000fea0003800000 */
.L_x_21:
[----:B---3--:R3:W4:Y:S02]  /*fa90*/  SYNCS.PHASECHK.TRANS64.TRYWAIT P1, [R3+URZ], R0 ;  /* 0x00000000030075a7 */ /* 0x008724000802017f */
[----:B----4-:R-:W-:Y:S05]  /*faa0*/  @!P1 NANOSLEEP.SYNCS 0x989680 ;  /* 0x009896800000995d */ /* 0x010fea0003900000 */
[----:B------:R-:W4:Y:S02]  /*fab0*/  @!P1 SYNCS.PHASECHK.TRANS64 P1, [R3+URZ], R0 ;  /* 0x00000000030095a7 */ /* 0x000f24000802007f */
[----:B----4-:R-:W-:Y:S05]  /*fac0*/  @!P1 BRA `(.L_x_21) ;  /* 0xfffffffc00f09947 */ /* 0x010fea000383ffff */
[----:B------:R-:W-:Y:S05]  /*fad0*/  BRA `(.L_x_20) ;  /* 0xffffff1800fc7947 */ /* 0x000fea000383ffff */
.L_x_26:
[----:B-1----:R-:W-:-:S04]  /*fae0*/  IMAD.U32 R5, RZ, RZ, UR8 ;  /* 0x00000008ff057e24 */ /* 0x002fc8000f8e00ff */
[----:B------:R1:W2:Y:S03]  /*faf0*/  SYNCS.PHASECHK.TRANS64.TRYWAIT P1, [R5+URZ], R4 ;  /* 0x00000004050075a7 */ /* 0x0002a6000802017f */
[----:B--2---:R-:W-:Y:S05]  /*fb00*/  @!P1 NANOSLEEP.SYNCS 0x989680 ;  /* 0x009896800000995d */ /* 0x004fea0003900000 */
[----:B------:R-:W2:Y:S02]  /*fb10*/  @!P1 SYNCS.PHASECHK.TRANS64 P1, [R5+URZ], R4 ;  /* 0x00000004050095a7 */ /* 0x000ea4000802007f */
[----:B--2---:R-:W-:Y:S05]  /*fb20*/  @!P1 BRA `(.L_x_26) ;  /* 0xfffffffc00ec9947 */ /* 0x004fea000383ffff */
[----:B------:R-:W-:Y:S05]  /*fb30*/  BRA `(.L_x_25) ;  /* 0xffffff1c00ec7947 */ /* 0x000fea000383ffff */
.L_x_181:
[----:B------:R-:W-:Y:S01]  /*fb40*/  BSSY B1, `(.L_x_203) ;  /* 0x0000006000017945 */ /* 0x000fe20003800000 */
[----:B------:R-:W-:-:S07]  /*fb50*/  IMAD.MOV.U32 R15, RZ, RZ, -0x1 ;  /* 0xffffffffff0f7424 */ /* 0x000fce00078e00ff */
[----:B------:R-:W-:Y:S05]  /*fb60*/  WARPSYNC.COLLECTIVE R15, `(.L_x_204) ;  /* 0x000000000f0c7348 */ /* 0x000fea0003c00000 */
[----:B------:R-:W-:Y:S02]  /*fb70*/  ELECT P6, UR62, PT ;  /* 0x00000000003e782f */ /* 0x000fe400038c0000 */
[----:B------:R-:W-:Y:S01]  /*fb80*/  MOV R14, UR62 ;  /* 0x0000003e000e7c02 */ /* 0x000fe20008000f00 */
[----:B------:R-:W-:Y:S10]  /*fb90*/  ENDCOLLECTIVE ;  /* 0x000000000000791b */ /* 0x000ff40003800000 */
.L_x_204:
[----:B------:R-:W-:Y:S05]  /*fba0*/  BSYNC B1 ;  /* 0x0000000000017941 */ /* 0x000fea0003800000 */
.L_x_203:
[----:B------:R-:W-:Y:S05]  /*fbb0*/  BRA `(.L_x_205) ;  /* 0xffffffec00ac7947 */ /* 0x000fea000383ffff */
.L_x_184:
[----:B-1----:R1:W2:Y:S02]  /*fbc0*/  SYNCS.PHASECHK.TRANS64.TRYWAIT P0, [R13+URZ+0x38], R6 ;  /* 0x000038060d0075a7 */ /* 0x0022a4000800017f */
[----:B--2---:R-:W-:Y:S05]  /*fbd0*/  @!P0 NANOSLEEP.SYNCS 0x989680 ;  /* 0x009896800000895d */ /* 0x004fea0003900000 */
[----:B------:R-:W2:Y:S02]  /*fbe0*/  @!P0 SYNCS.PHASECHK.TRANS64 P0, [R13+URZ+0x38], R6 ;  /* 0x000038060d0085a7 */ /* 0x000ea4000800007f */
[----:B--2---:R-:W-:Y:S05]  /*fbf0*/  @!P0 BRA `(.L_x_184) ;  /* 0xfffffffc00f08947 */ /* 0x004fea000383ffff */
[----:B------:R-:W-:Y:S05]  /*fc00*/  BRA `(.L_x_206) ;  /* 0xffffffec00e47947 */ /* 0x000fea000383ffff */
.L_x_192:
[----:B------:R-:W-:Y:S01]  /*fc10*/  BSSY B0, `(.L_x_207) ;  /* 0x0000006000007945 */ /* 0x000fe20003800000 */
[----:B------:R-:W-:-:S07]  /*fc20*/  IMAD.MOV.U32 R15, RZ, RZ, -0x1 ;  /* 0xffffffffff0f7424 */ /* 0x000fce00078e00ff */
[----:B------:R-:W-:Y:S05]  /*fc30*/  WARPSYNC.COLLECTIVE R15, `(.L_x_208) ;  /* 0x000000000f0c7348 */ /* 0x000fea0003c00000 */
[----:B------:R-:W-:Y:S02]  /*fc40*/  ELECT P6, UR62, PT ;  /* 0x00000000003e782f */ /* 0x000fe400038c0000 */
[----:B------:R-:W-:Y:S01]  /*fc50*/  MOV R14, UR62 ;  /* 0x0000003e000e7c02 */ /* 0x000fe20008000f00 */
[----:B------:R-:W-:Y:S10]  /*fc60*/  ENDCOLLECTIVE ;  /* 0x000000000000791b */ /* 0x000ff40003800000 */
.L_x_208:
[----:B------:R-:W-:Y:S05]  /*fc70*/  BSYNC B0 ;  /* 0x0000000000007941 */ /* 0x000fea0003800000 */
.L_x_207:
[----:B------:R-:W-:Y:S05]  /*fc80*/  BRA `(.L_x_209) ;  /* 0xfffffff8005c7947 */ /* 0x000fea000383ffff */
.L_x_196:
[----:B0-----:R0:W1:Y:S02]  /*fc90*/  SYNCS.PHASECHK.TRANS64.TRYWAIT P0, [R7+URZ], R4 ;  /* 0x00000004070075a7 */ /* 0x001064000800017f */
[----:B-1----:R-:W-:Y:S05]  /*fca0*/  @!P0 NANOSLEEP.SYNCS 0x989680 ;  /* 0x009896800000895d */ /* 0x002fea0003900000 */
[----:B------:R-:W1:Y:S02]  /*fcb0*/  @!P0 SYNCS.PHASECHK.TRANS64 P0, [R7+URZ], R4 ;  /* 0x00000004070085a7 */ /* 0x000e64000800007f */
[----:B-1----:R-:W-:Y:S05]  /*fcc0*/  @!P0 BRA `(.L_x_196) ;  /* 0xfffffffc00f08947 */ /* 0x002fea000383ffff */
[----:B------:R-:W-:Y:S05]  /*fcd0*/  BRA `(.L_x_210) ;  /* 0xfffffff800a07947 */ /* 0x000fea000383ffff */
.L_x_197:
[----:B0-----:R0:W1:Y:S02]  /*fce0*/  SYNCS.PHASECHK.TRANS64.TRYWAIT P0, [R8+URZ], R5 ;  /* 0x00000005080075a7 */ /* 0x001064000800017f */
[----:B-1----:R-:W-:Y:S05]  /*fcf0*/  @!P0 NANOSLEEP.SYNCS 0x989680 ;  /* 0x009896800000895d */ /* 0x002fea0003900000 */
[----:B------:R-:W1:Y:S02]  /*fd00*/  @!P0 SYNCS.PHASECHK.TRANS64 P0, [R8+URZ], R5 ;  /* 0x00000005080085a7 */ /* 0x000e64000800007f */
[----:B-1----:R-:W-:Y:S05]  /*fd10*/  @!P0 BRA `(.L_x_197) ;  /* 0xfffffffc00f08947 */ /* 0x002fea000383ffff */
[----:B------:R-:W-:Y:S05]  /*fd20*/  BRA `(.L_x_211) ;  /* 0xfffffff800b07947 */ /* 0x000fea000383ffff */
.L_x_198:
[----:B0-----:R0:W1:Y:S02]  /*fd30*/  SYNCS.PHASECHK.TRANS64.TRYWAIT P0, [R9+URZ], R4 ;  /* 0x00000004090075a7 */ /* 0x001064000800017f */
[----:B-1----:R-:W-:Y:S05]  /*fd40*/  @!P0 NANOSLEEP.SYNCS 0x989680 ;  /* 0x009896800000895d */ /* 0x002fea0003900000 */
[----:B------:R-:W1:Y:S02]  /*fd50*/  @!P0 SYNCS.PHASECHK.TRANS64 P0, [R9+URZ], R4 ;  /* 0x00000004090085a7 */ /* 0x000e64000800007f */
[----:B-1----:R-:W-:Y:S05]  /*fd60*/  @!P0 BRA `(.L_x_198) ;  /* 0xfffffffc00f08947 */ /* 0x002fea000383ffff */
[----:B------:R-:W-:Y:S05]  /*fd70*/  BRA `(.L_x_212) ;  /* 0xfffffff800c07947 */ /* 0x000fea000383ffff */
.L_x_199:
[----:B0-----:R0:W1:Y:S02]  /*fd80*/  SYNCS.PHASECHK.TRANS64.TRYWAIT P0, [R8+URZ], R5 ;  /* 0x00000005080075a7 */ /* 0x001064000800017f */
[----:B-1----:R-:W-:Y:S05]  /*fd90*/  @!P0 NANOSLEEP.SYNCS 0x989680 ;  /* 0x009896800000895d */ /* 0x002fea0003900000 */
[----:B------:R-:W1:Y:S02]  /*fda0*/  @!P0 SYNCS.PHASECHK.TRANS64 P0, [R8+URZ], R5 ;  /* 0x00000005080085a7 */ /* 0x000e64000800007f */
[----:B-1----:R-:W-:Y:S05]  /*fdb0*/  @!P0 BRA `(.L_x_199) ;  /* 0xfffffffc00f08947 */ /* 0x002fea000383ffff */
[----:B------:R-:W-:Y:S05]  /*fdc0*/  BRA `(.L_x_213) ;  /* 0xfffffff800d07947 */ /* 0x000fea000383ffff */
.L_x_200:
[----:B0-----:R0:W1:Y:S02]  /*fdd0*/  SYNCS.PHASECHK.TRANS64.TRYWAIT P0, [R9+URZ], R4 ;  /* 0x00000004090075a7 */ /* 0x001064000800017f */
[----:B-1----:R-:W-:Y:S05]  /*fde0*/  @!P0 NANOSLEEP.SYNCS 0x989680 ;  /* 0x009896800000895d */ /* 0x002fea0003900000 */
[----:B------:R-:W1:Y:S02]  /*fdf0*/  @!P0 SYNCS.PHASECHK.TRANS64 P0, [R9+URZ], R4 ;  /* 0x00000004090085a7 */ /* 0x000e64000800007f */
[----:B-1----:R-:W-:Y:S05]  /*fe00*/  @!P0 BRA `(.L_x_200) ;  /* 0xfffffffc00f08947 */ /* 0x002fea000383ffff */
[----:B------:R-:W-:Y:S05]  /*fe10*/  BRA `(.L_x_214) ;  /* 0xfffffff800e07947 */ /* 0x000fea000383ffff */
.L_x_201:
[----:B0-----:R0:W1:Y:S02]  /*fe20*/  SYNCS.PHASECHK.TRANS64.TRYWAIT P0, [R6+URZ], R5 ;  /* 0x00000005060075a7 */ /* 0x001064000800017f */
[----:B-1----:R-:W-:Y:S05]  /*fe30*/  @!P0 NANOSLEEP.SYNCS 0x989680 ;  /* 0x009896800000895d */ /* 0x002fea0003900000 */
[----:B------:R-:W1:Y:S02]  /*fe40*/  @!P0 SYNCS.PHASECHK.TRANS64 P0, [R6+URZ], R5 ;  /* 0x00000005060085a7 */ /* 0x000e64000800007f */
[----:B-1----:R-:W-:Y:S05]  /*fe50*/  @!P0 BRA `(.L_x_201) ;  /* 0xfffffffc00f08947 */ /* 0x002fea000383ffff */
[----:B------:R-:W-:Y:S05]  /*fe60*/  BRA `(.L_x_215) ;  /* 0xfffffff800e87947 */ /* 0x000fea000383ffff */
.L_x_216:
[----:B------:R-:W-:-:S00]  /*fe70*/  BRA `(.L_x_216) ;  /* 0xfffffffc00fc7947 */ /* 0x000fc0000383ffff */
[----:B------:R-:W-:-:S00]  /*fe80*/  NOP ;  /* 0x0000000000007918 */ /* 0x000fc00000000000 */
[----:B------:R-:W-:-:S00]  /*fe90*/  NOP ;  /* 0x0000000000007918 */ /* 0x000fc00000000000 */
[----:B------:R-:W-:-:S00]  /*fea0*/  NOP ;  /* 0x0000000000007918 */ /* 0x000fc00000000000 */
[----:B------:R-:W-:-:S00]  /*feb0*/  NOP ;  /* 0x0000000000007918 */ /* 0x000fc00000000000 */
[----:B------:R-:W-:-:S00]  /*fec0*/  NOP ;  /* 0x0000000000007918 */ /* 0x000fc00000000000 */
[----:B------:R-:W-:-:S00]  /*fed0*/  NOP ;  /* 0x0000000000007918 */ /* 0x000fc00000000000 */
[----:B------:R-:W-:-:S00]  /*fee0*/  NOP ;  /* 0x0000000000007918 */ /* 0x000fc00000000000 */
[----:B------:R-:W-:-:S00]  /*fef0*/  NOP ;  /* 0x0000000000007918 */ /* 0x000fc00000000000 */
.L_x_217:


//--------------------- .nv.global.init           --------------------------
	.section	.nv.global.init,"aw",@progbits
.nv.global.init:
	.type		$str$22,@object
	.size		$str$22,($str$23 - $str$22)
$str$22:
        /*0000*/ 	.byte	0x6b, 0x5f, 0x74, 0x69, 0x6c, 0x65, 0x5f, 0x63, 0x6f, 0x75, 0x6e, 0x74, 0x20, 0x3e, 0x3d, 0x20
        /*0010*/ 	.byte	0x31, 0x00
	.type		$str$23,@object
	.size		$str$23,(__unnamed_1 - $str$23)
$str$23:
        /*0012*/ 	.byte	0x2f, 0x74, 0x6d, 0x70, 0x2f, 0x63, 0x75, 0x74, 0x6c, 0x61, 0x73, 0x73, 0x5f, 0x73, 0x77, 0x65
        /*0022*/ 	.byte	0x65, 0x70, 0x5f, 0x73, 0x72, 0x63, 0x2f, 0x69, 0x6e, 0x63, 0x6c, 0x75, 0x64, 0x65, 0x2f, 0x63
        /*0032*/ 	.byte	0x75, 0x74, 0x6c, 0x61, 0x73, 0x73, 0x2f, 0x67, 0x65, 0x6d, 0x6d, 0x2f, 0x63, 0x6f, 0x6c, 0x6c
        /*0042*/ 	.byte	0x65, 0x63, 0x74, 0x69, 0x76, 0x65, 0x2f, 0x73, 0x6d, 0x39, 0x30, 0x5f, 0x6d, 0x6d, 0x61, 0x5f
        /*0052*/ 	.byte	0x74, 0x6d, 0x61, 0x5f, 0x67, 0x6d, 0x6d, 0x61, 0x5f, 0x73, 0x73, 0x5f, 0x77, 0x61, 0x72, 0x70
        /*0062*/ 	.byte	0x73, 0x70, 0x65, 0x63, 0x69, 0x61, 0x6c, 0x69, 0x7a, 0x65, 0x64, 0x2e, 0x68, 0x70, 0x70, 0x00
	.type		__unnamed_1,@object
	.size		__unnamed_1,(.L_0 - __unnamed_1)
__unnamed_1:
        /*0072*/ 	.byte	0x76, 0x6f, 0x69, 0x64, 0x20, 0x63, 0x75, 0x74, 0x6c, 0x61, 0x73, 0x73, 0x3a, 0x3a, 0x67, 0x65
        /* <DEDUP_REMOVED lines=180> */
        /*0bc2*/ 	.byte	0x6e, 0x74, 0x69, 0x74, 0x79, 0x5d, 0x00
.L_0:


//--------------------- .nv.shared._ZN7cutlass13device_kernelINS_4gemm6kernel13GemmUniversalIN4cute5tupleIJiiiiEEENS1_10collective13CollectiveMmaINS1_34MainloopSm90TmaGmmaWarpSpecializedILi7ENS5_IJNS4_1CILi2EEENSA_ILi1EEESC_EEENS1_35KernelTmaWarpSpecializedCooperativeEEENS5_IJNSA_ILi384EEENSA_ILi128EEENSA_ILi32EEEEEENS_6half_tENS5_IJlSC_lEEESK_SL_NS4_8TiledMMAINS4_8MMA_AtomIJNS4_4SM904GMMA26MMA_64x128x16_F32F16F16_SSILNSP_5MajorE0ELSR_0ELNSP_7ScaleInE1ELSS_1EEEEEENS4_6LayoutISD_NS5_IJSC_NSA_ILi0EEESW_EEEEENS5_IJNS4_10UnderscoreESZ_SZ_EEEEENS4_13SM90_TMA_LOADENS4_14ComposedLayoutINS4_7SwizzleILi2ELi4ELi3EEENS4_18smem_ptr_flag_bitsILi16EEENSV_INS5_IJNSA_ILi8EEESI_EEENS5_IJSI_SC_EEEEEEEvNS4_8identityENS4_23SM90_TMA_LOAD_MULTICASTES1C_vS1D_EENS_8epilogue10collective6detail29Sm90TmaWarpSpecializedAdapterINS1H_15DefaultEpilogueISK_SL_SL_NS1G_6thread17LinearCombinationISK_Li1EffLNS1L_9ScaleType4KindE0ELNS_15FloatRoundStyleE2ESK_EENS1_15EpilogueDefaultEEEEEvvEEEEvNT_6ParamsE --------------------------
	.section	.nv.shared._ZN7cutlass13device_kernelINS_4gemm6kernel13GemmUniversalIN4cute5tupleIJiiiiEEENS1_10collective13CollectiveMmaINS1_34MainloopSm90TmaGmmaWarpSpecializedILi7ENS5_IJNS4_1CILi2EEENSA_ILi1EEESC_EEENS1_35KernelTmaWarpSpecializedCooperativeEEENS5_IJNSA_ILi384EEENSA_ILi128EEENSA_ILi32EEEEEENS_6half_tENS5_IJlSC_lEEESK_SL_NS4_8TiledMMAINS4_8MMA_AtomIJNS4_4SM904GMMA26MMA_64x128x16_F32F16F16_SSILNSP_5MajorE0ELSR_0ELNSP_7ScaleInE1ELSS_1EEEEEENS4_6LayoutISD_NS5_IJSC_NSA_ILi0EEESW_EEEEENS5_IJNS4_10UnderscoreESZ_SZ_EEEEENS4_13SM90_TMA_LOADENS4_14ComposedLayoutINS4_7SwizzleILi2ELi4ELi3EEENS4_18smem_ptr_flag_bitsILi16EEENSV_INS5_IJNSA_ILi8EEESI_EEENS5_IJSI_SC_EEEEEEEvNS4_8identityENS4_23SM90_TMA_LOAD_MULTICASTES1C_vS1D_EENS_8epilogue10collective6detail29Sm90TmaWarpSpecializedAdapterINS1H_15DefaultEpilogueISK_SL_SL_NS1G_6thread17LinearCombinationISK_Li1EffLNS1L_9ScaleType4KindE0ELNS_15FloatRoundStyleE2ESK_EENS1_15EpilogueDefaultEEEEEvvEEEEvNT_6ParamsE,"aw",@nobits
	.sectionflags	@""
	.align	16
	.zero		1024


//--------------------- .nv.shared.reserved.0     --------------------------
	.section	.nv.shared.reserved.0,"aw",@nobits
	.weak		__nv_reservedSMEM_offset_0_alias
	.size		__nv_reservedSMEM_offset_0_alias, 0, 0
	.other		__nv_reservedSMEM_offset_0_alias,@"STO_CUDA_RESERVED_SHARED STV_DEFAULT"
__nv_reservedSMEM_offset_0_alias:
	.zero		0


//--------------------- .nv.global                --------------------------
	.section	.nv.global,"aw",@nobits
.nv.global:
	.type		_ZN39_INTERNAL_177f5bf1_4_k_cu_b085e040_97084cute1_E,@object
	.size		_ZN39_INTERNAL_177f5bf1_4_k_cu_b085e040_97084cute1_E,(_ZN39_INTERNAL_177f5bf1_4_k_cu_b085e040_97084cuda3std3__45__cpo6cbeginE - _ZN39_INTERNAL_177f5bf1_4_k_cu_b085e040_97084cute1_E)
_ZN39_INTERNAL_177f5bf1_4_k_cu_b085e040_97084cute1_E:
	.zero		1
	.type		_ZN39_INTERNAL_177f5bf1_4_k_cu_b085e040_97084cuda3std3__45__cpo6cbeginE,@object
	.size		_ZN39_INTERNAL_177f5bf1_4_k_cu_b085e040_97084cuda3std3__45__cpo6cbeginE,(_ZN39_INTERNAL_177f5bf1_4_k_cu_b085e040_97084cuda3std3__48in_placeE - _ZN39_INTERNAL_177f5bf1_4_k_cu_b085e040_97084cuda3std3__45__cpo6cbeginE)
_ZN39_INTERNAL_177f5bf1_4_k_cu_b085e040_97084cuda3std3__45__cpo6cbeginE:
	.zero		1
	.type		_ZN39_INTERNAL_177f5bf1_4_k_cu_b085e040_97084cuda3std3__48in_placeE,@object
	.size		_ZN39_INTERNAL_177f5bf1_4_k_cu_b085e040_97084cuda3std3__48in_placeE,(_ZN39_INTERNAL_177f5bf1_4_k_cu_b085e040_97084cuda3std6ranges3__45__cpo9iter_moveE - _ZN39_INTERNAL_177f5bf1_4_k_cu_b085e040_97084cuda3std3__48in_placeE)
_ZN39_INTERNAL_177f5bf1_4_k_cu_b085e040_97084cuda3std3__48in_placeE:
	.zero		1
	.type		_ZN39_INTERNAL_177f5bf1_4_k_cu_b085e040_97084cuda3std6ranges3__45__cpo9iter_moveE,@object
	.size		_ZN39_INTERNAL_177f5bf1_4_k_cu_b085e040_97084cuda3std6ranges3__45__cpo9iter_moveE,(_ZN39_INTERNAL_177f5bf1_4_k_cu_b085e040_97084cuda3std3__45__cpo5beginE - _ZN39_INTERNAL_177f5bf1_4_k_cu_b085e040_97084cuda3std6ranges3__45__cpo9iter_moveE)
_ZN39_INTERNAL_177f5bf1_4_k_cu_b085e040_97084cuda3std6ranges3__45__cpo9iter_moveE:
	.zero		1
	.type		_ZN39_INTERNAL_177f5bf1_4_k_cu_b085e040_97084cuda3std3__45__cpo5beginE,@object
	.size		_ZN39_INTERNAL_177f5bf1_4_k_cu_b085e040_97084cuda3std3__45__cpo5beginE,(_ZN39_INTERNAL_177f5bf1_4_k_cu_b085e040_97084cuda3std3__441_GLOBAL__N__177f5bf1_4_k_cu_b085e040_97086ignoreE - _ZN39_INTERNAL_177f5bf1_4_k_cu_b085e040_97084cuda3std3__45__cpo5beginE)
_ZN39_INTERNAL_177f5bf1_4_k_cu_b085e040_97084cuda3std3__45__cpo5beginE:
	.zero		1
	.type		_ZN39_INTERNAL_177f5bf1_4_k_cu_b085e040_97084cuda3std3__441_GLOBAL__N__177f5bf1_4_k_cu_b085e040_97086ignoreE,@object
	.size		_ZN39_INTERNAL_177f5bf1_4_k_cu_b085e040_97084cuda3std3__441_GLOBAL__N__177f5bf1_4_k_cu_b085e040_97086ignoreE,(_ZN39_INTERNAL_177f5bf1_4_k_cu_b085e040_97084cute7productE - _ZN39_INTERNAL_177f5bf1_4_k_cu_b085e040_97084cuda3std3__441_GLOBAL__N__177f5bf1_4_k_cu_b085e040_97086ignoreE)
_ZN39_INTERNAL_177f5bf1_4_k_cu_b085e040_97084cuda3std3__441_GLOBAL__N__177f5bf1_4_k_cu_b085e040_97086ignoreE:
	.zero		1
	.type		_ZN39_INTERNAL_177f5bf1_4_k_cu_b085e040_97084cute7productE,@object
	.size		_ZN39_INTERNAL_177f5bf1_4_k_cu_b085e040_97084cute7productE,(_ZN39_INTERNAL_177f5bf1_4_k_cu_b085e040_97084cuda3std3__45__cpo3endE - _ZN39_INTERNAL_177f5bf1_4_k_cu_b085e040_97084cute7productE)
_ZN39_INTERNAL_177f5bf1_4_k_cu_b085e040_97084cute7productE:
	.zero		1
	.type		_ZN39_INTERNAL_177f5bf1_4_k_cu_b085e040_97084cuda3std3__45__cpo3endE,@object
	.size		_ZN39_INTERNAL_177f5bf1_4_k_cu_b085e040_97084cuda3std3__45__cpo3endE,(_ZN39_INTERNAL_177f5bf1_4_k_cu_b085e040_97084cuda3std3__419piecewise_constructE - _ZN39_INTERNAL_177f5bf1_4_k_cu_b085e040_97084cuda3std3__45__cpo3endE)
_ZN39_INTERNAL_177f5bf1_4_k_cu_b085e040_97084cuda3std3__45__cpo3endE:
	.zero		1
	.type		_ZN39_INTERNAL_177f5bf1_4_k_cu_b085e040_97084cuda3std3__419piecewise_constructE,@object
	.size		_ZN39_INTERNAL_177f5bf1_4_k_cu_b085e040_97084cuda3std3__419piecewise_constructE,(_ZN39_INTERNAL_177f5bf1_4_k_cu_b085e040_97084cuda3std3__45__cpo4cendE - _ZN39_INTERNAL_177f5bf1_4_k_cu_b085e040_97084cuda3std3__419piecewise_constructE)
_ZN39_INTERNAL_177f5bf1_4_k_cu_b085e040_97084cuda3std3__419piecewise_constructE:
	.zero		1
	.type		_ZN39_INTERNAL_177f5bf1_4_k_cu_b085e040_97084cuda3std3__45__cpo4cendE,@object
	.size		_ZN39_INTERNAL_177f5bf1_4_k_cu_b085e040_97084cuda3std3__45__cpo4cendE,(_ZN39_INTERNAL_177f5bf1_4_k_cu_b085e040_97084cuda3std6ranges3__45__cpo4swapE - _ZN39_INTERNAL_177f5bf1_4_k_cu_b085e040_97084cuda3std3__45__cpo4cendE)
_ZN39_INTERNAL_177f5bf1_4_k_cu_b085e040_97084cuda3std3__45__cpo4cendE:
	.zero		1
	.type		_ZN39_INTERNAL_177f5bf1_4_k_cu_b085e040_97084cuda3std6ranges3__45__cpo4swapE,@object
	.size		_ZN39_INTERNAL_177f5bf1_4_k_cu_b085e040_97084cuda3std6ranges3__45__cpo4swapE,(.L_8 - _ZN39_INTERNAL_177f5bf1_4_k_cu_b085e040_97084cuda3std6ranges3__45__cpo4swapE)
_ZN39_INTERNAL_177f5bf1_4_k_cu_b085e040_97084cuda3std6ranges3__45__cpo4swapE:
	.zero		1
.L_8:


//--------------------- .nv.constant0._ZN7cutlass13device_kernelINS_4gemm6kernel13GemmUniversalIN4cute5tupleIJiiiiEEENS1_10collective13CollectiveMmaINS1_34MainloopSm90TmaGmmaWarpSpecializedILi7ENS5_IJNS4_1CILi2EEENSA_ILi1EEESC_EEENS1_35KernelTmaWarpSpecializedCooperativeEEENS5_IJNSA_ILi384EEENSA_ILi128EEENSA_ILi32EEEEEENS_6half_tENS5_IJlSC_lEEESK_SL_NS4_8TiledMMAINS4_8MMA_AtomIJNS4_4SM904GMMA26MMA_64x128x16_F32F16F16_SSILNSP_5MajorE0ELSR_0ELNSP_7ScaleInE1ELSS_1EEEEEENS4_6LayoutISD_NS5_IJSC_NSA_ILi0EEESW_EEEEENS5_IJNS4_10UnderscoreESZ_SZ_EEEEENS4_13SM90_TMA_LOADENS4_14ComposedLayoutINS4_7SwizzleILi2ELi4ELi3EEENS4_18smem_ptr_flag_bitsILi16EEENSV_INS5_IJNSA_ILi8EEESI_EEENS5_IJSI_SC_EEEEEEEvNS4_8identityENS4_23SM90_TMA_LOAD_MULTICASTES1C_vS1D_EENS_8epilogue10collective6detail29Sm90TmaWarpSpecializedAdapterINS1H_15DefaultEpilogueISK_SL_SL_NS1G_6thread17LinearCombinationISK_Li1EffLNS1L_9ScaleType4KindE0ELNS_15FloatRoundStyleE2ESK_EENS1_15EpilogueDefaultEEEEEvvEEEEvNT_6ParamsE --------------------------
	.section	.nv.constant0._ZN7cutlass13device_kernelINS_4gemm6kernel13GemmUniversalIN4cute5tupleIJiiiiEEENS1_10collective13CollectiveMmaINS1_34MainloopSm90TmaGmmaWarpSpecializedILi7ENS5_IJNS4_1CILi2EEENSA_ILi1EEESC_EEENS1_35KernelTmaWarpSpecializedCooperativeEEENS5_IJNSA_ILi384EEENSA_ILi128EEENSA_ILi32EEEEEENS_6half_tENS5_IJlSC_lEEESK_SL_NS4_8TiledMMAINS4_8MMA_AtomIJNS4_4SM904GMMA26MMA_64x128x16_F32F16F16_SSILNSP_5MajorE0ELSR_0ELNSP_7ScaleInE1ELSS_1EEEEEENS4_6LayoutISD_NS5_IJSC_NSA_ILi0EEESW_EEEEENS5_IJNS4_10UnderscoreESZ_SZ_EEEEENS4_13SM90_TMA_LOADENS4_14ComposedLayoutINS4_7SwizzleILi2ELi4ELi3EEENS4_18smem_ptr_flag_bitsILi16EEENSV_INS5_IJNSA_ILi8EEESI_EEENS5_IJSI_SC_EEEEEEEvNS4_8identityENS4_23SM90_TMA_LOAD_MULTICASTES1C_vS1D_EENS_8epilogue10collective6detail29Sm90TmaWarpSpecializedAdapterINS1H_15DefaultEpilogueISK_SL_SL_NS1G_6thread17LinearCombinationISK_Li1EffLNS1L_9ScaleType4KindE0ELNS_15FloatRoundStyleE2ESK_EENS1_15EpilogueDefaultEEEEEvvEEEEvNT_6ParamsE,"a",@progbits
	.sectionflags	@""
	.align	4
.nv.constant0._ZN7cutlass13device_kernelINS_4gemm6kernel13GemmUniversalIN4cute5tupleIJiiiiEEENS1_10collective13CollectiveMmaINS1_34MainloopSm90TmaGmmaWarpSpecializedILi7ENS5_IJNS4_1CILi2EEENSA_ILi1EEESC_EEENS1_35KernelTmaWarpSpecializedCooperativeEEENS5_IJNSA_ILi384EEENSA_ILi128EEENSA_ILi32EEEEEENS_6half_tENS5_IJlSC_lEEESK_SL_NS4_8TiledMMAINS4_8MMA_AtomIJNS4_4SM904GMMA26MMA_64x128x16_F32F16F16_SSILNSP_5MajorE0ELSR_0ELNSP_7ScaleInE1ELSS_1EEEEEENS4_6LayoutISD_NS5_IJSC_NSA_ILi0EEESW_EEEEENS5_IJNS4_10UnderscoreESZ_SZ_EEEEENS4_13SM90_TMA_LOADENS4_14ComposedLayoutINS4_7SwizzleILi2ELi4ELi3EEENS4_18smem_ptr_flag_bitsILi16EEENSV_INS5_IJNSA_ILi8EEESI_EEENS5_IJSI_SC_EEEEEEEvNS4_8identityENS4_23SM90_TMA_LOAD_MULTICASTES1C_vS1D_EENS_8epilogue10collective6detail29Sm90TmaWarpSpecializedAdapterINS1H_15DefaultEpilogueISK_SL_SL_NS1G_6thread17LinearCombinationISK_Li1EffLNS1L_9ScaleType4KindE0ELNS_15FloatRoundStyleE2ESK_EENS1_15EpilogueDefaultEEEEEvvEEEEvNT_6ParamsE:
	.zero		1664


//--------------------- SYMBOLS --------------------------

	.type		.nv.reservedSmem.offset0,@object
	.size		.nv.reservedSmem.offset0,0x4
	.type		__assertfail,@function
